//
// Generated by NVIDIA NVVM Compiler
//
// Compiler Build ID: CL-36424714
// Cuda compilation tools, release 13.0, V13.0.88
// Based on NVVM 20.0.0
//

.version 9.0
.target sm_100
.address_size 64

	// .globl	_Z37compute_fluxes_central_structure_CUDAidddddiPdPlS0_S_S_S_S_S0_S_S_S_S_S_S_S_S_S_S_S_
// _ZZ37compute_fluxes_central_structure_CUDAidddddiPdPlS0_S_S_S_S_S0_S_S_S_S_S_S_S_S_S_S_S_E3ql0 has been demoted
// _ZZ37compute_fluxes_central_structure_CUDAidddddiPdPlS0_S_S_S_S_S0_S_S_S_S_S_S_S_S_S_S_S_E3ql1 has been demoted
// _ZZ37compute_fluxes_central_structure_CUDAidddddiPdPlS0_S_S_S_S_S0_S_S_S_S_S_S_S_S_S_S_S_E3ql2 has been demoted
// _ZZ37compute_fluxes_central_structure_CUDAidddddiPdPlS0_S_S_S_S_S0_S_S_S_S_S_S_S_S_S_S_S_E3qr0 has been demoted
// _ZZ37compute_fluxes_central_structure_CUDAidddddiPdPlS0_S_S_S_S_S0_S_S_S_S_S_S_S_S_S_S_S_E3qr1 has been demoted
// _ZZ37compute_fluxes_central_structure_CUDAidddddiPdPlS0_S_S_S_S_S0_S_S_S_S_S_S_S_S_S_S_S_E3qr2 has been demoted
// _ZZ37compute_fluxes_central_structure_CUDAidddddiPdPlS0_S_S_S_S_S0_S_S_S_S_S_S_S_S_S_S_S_E9edgeflux0 has been demoted
// _ZZ37compute_fluxes_central_structure_CUDAidddddiPdPlS0_S_S_S_S_S0_S_S_S_S_S_S_S_S_S_S_S_E9edgeflux1 has been demoted
// _ZZ37compute_fluxes_central_structure_CUDAidddddiPdPlS0_S_S_S_S_S0_S_S_S_S_S_S_S_S_S_S_S_E9edgeflux2 has been demoted
// _ZZ44compute_fluxes_central_structure_cuda_singleidddddiPdPlS0_S_S_S_S_S0_S_S_S_S_S_S_S_S_S_S_S_E7sh_data has been demoted

.visible .entry _Z37compute_fluxes_central_structure_CUDAidddddiPdPlS0_S_S_S_S_S0_S_S_S_S_S_S_S_S_S_S_S_(
	.param .u32 _Z37compute_fluxes_central_structure_CUDAidddddiPdPlS0_S_S_S_S_S0_S_S_S_S_S_S_S_S_S_S_S__param_0,
	.param .f64 _Z37compute_fluxes_central_structure_CUDAidddddiPdPlS0_S_S_S_S_S0_S_S_S_S_S_S_S_S_S_S_S__param_1,
	.param .f64 _Z37compute_fluxes_central_structure_CUDAidddddiPdPlS0_S_S_S_S_S0_S_S_S_S_S_S_S_S_S_S_S__param_2,
	.param .f64 _Z37compute_fluxes_central_structure_CUDAidddddiPdPlS0_S_S_S_S_S0_S_S_S_S_S_S_S_S_S_S_S__param_3,
	.param .f64 _Z37compute_fluxes_central_structure_CUDAidddddiPdPlS0_S_S_S_S_S0_S_S_S_S_S_S_S_S_S_S_S__param_4,
	.param .f64 _Z37compute_fluxes_central_structure_CUDAidddddiPdPlS0_S_S_S_S_S0_S_S_S_S_S_S_S_S_S_S_S__param_5,
	.param .u32 _Z37compute_fluxes_central_structure_CUDAidddddiPdPlS0_S_S_S_S_S0_S_S_S_S_S_S_S_S_S_S_S__param_6,
	.param .u64 .ptr .align 1 _Z37compute_fluxes_central_structure_CUDAidddddiPdPlS0_S_S_S_S_S0_S_S_S_S_S_S_S_S_S_S_S__param_7,
	.param .u64 .ptr .align 1 _Z37compute_fluxes_central_structure_CUDAidddddiPdPlS0_S_S_S_S_S0_S_S_S_S_S_S_S_S_S_S_S__param_8,
	.param .u64 .ptr .align 1 _Z37compute_fluxes_central_structure_CUDAidddddiPdPlS0_S_S_S_S_S0_S_S_S_S_S_S_S_S_S_S_S__param_9,
	.param .u64 .ptr .align 1 _Z37compute_fluxes_central_structure_CUDAidddddiPdPlS0_S_S_S_S_S0_S_S_S_S_S_S_S_S_S_S_S__param_10,
	.param .u64 .ptr .align 1 _Z37compute_fluxes_central_structure_CUDAidddddiPdPlS0_S_S_S_S_S0_S_S_S_S_S_S_S_S_S_S_S__param_11,
	.param .u64 .ptr .align 1 _Z37compute_fluxes_central_structure_CUDAidddddiPdPlS0_S_S_S_S_S0_S_S_S_S_S_S_S_S_S_S_S__param_12,
	.param .u64 .ptr .align 1 _Z37compute_fluxes_central_structure_CUDAidddddiPdPlS0_S_S_S_S_S0_S_S_S_S_S_S_S_S_S_S_S__param_13,
	.param .u64 .ptr .align 1 _Z37compute_fluxes_central_structure_CUDAidddddiPdPlS0_S_S_S_S_S0_S_S_S_S_S_S_S_S_S_S_S__param_14,
	.param .u64 .ptr .align 1 _Z37compute_fluxes_central_structure_CUDAidddddiPdPlS0_S_S_S_S_S0_S_S_S_S_S_S_S_S_S_S_S__param_15,
	.param .u64 .ptr .align 1 _Z37compute_fluxes_central_structure_CUDAidddddiPdPlS0_S_S_S_S_S0_S_S_S_S_S_S_S_S_S_S_S__param_16,
	.param .u64 .ptr .align 1 _Z37compute_fluxes_central_structure_CUDAidddddiPdPlS0_S_S_S_S_S0_S_S_S_S_S_S_S_S_S_S_S__param_17,
	.param .u64 .ptr .align 1 _Z37compute_fluxes_central_structure_CUDAidddddiPdPlS0_S_S_S_S_S0_S_S_S_S_S_S_S_S_S_S_S__param_18,
	.param .u64 .ptr .align 1 _Z37compute_fluxes_central_structure_CUDAidddddiPdPlS0_S_S_S_S_S0_S_S_S_S_S_S_S_S_S_S_S__param_19,
	.param .u64 .ptr .align 1 _Z37compute_fluxes_central_structure_CUDAidddddiPdPlS0_S_S_S_S_S0_S_S_S_S_S_S_S_S_S_S_S__param_20,
	.param .u64 .ptr .align 1 _Z37compute_fluxes_central_structure_CUDAidddddiPdPlS0_S_S_S_S_S0_S_S_S_S_S_S_S_S_S_S_S__param_21,
	.param .u64 .ptr .align 1 _Z37compute_fluxes_central_structure_CUDAidddddiPdPlS0_S_S_S_S_S0_S_S_S_S_S_S_S_S_S_S_S__param_22,
	.param .u64 .ptr .align 1 _Z37compute_fluxes_central_structure_CUDAidddddiPdPlS0_S_S_S_S_S0_S_S_S_S_S_S_S_S_S_S_S__param_23,
	.param .u64 .ptr .align 1 _Z37compute_fluxes_central_structure_CUDAidddddiPdPlS0_S_S_S_S_S0_S_S_S_S_S_S_S_S_S_S_S__param_24,
	.param .u64 .ptr .align 1 _Z37compute_fluxes_central_structure_CUDAidddddiPdPlS0_S_S_S_S_S0_S_S_S_S_S_S_S_S_S_S_S__param_25
)
{
	.reg .pred 	%p<27>;
	.reg .b32 	%r<63>;
	.reg .b64 	%rd<101>;
	.reg .b64 	%fd<212>;
	// demoted variable
	.shared .align 8 .b8 _ZZ37compute_fluxes_central_structure_CUDAidddddiPdPlS0_S_S_S_S_S0_S_S_S_S_S_S_S_S_S_S_S_E3ql0[2048];
	// demoted variable
	.shared .align 8 .b8 _ZZ37compute_fluxes_central_structure_CUDAidddddiPdPlS0_S_S_S_S_S0_S_S_S_S_S_S_S_S_S_S_S_E3ql1[2048];
	// demoted variable
	.shared .align 8 .b8 _ZZ37compute_fluxes_central_structure_CUDAidddddiPdPlS0_S_S_S_S_S0_S_S_S_S_S_S_S_S_S_S_S_E3ql2[2048];
	// demoted variable
	.shared .align 8 .b8 _ZZ37compute_fluxes_central_structure_CUDAidddddiPdPlS0_S_S_S_S_S0_S_S_S_S_S_S_S_S_S_S_S_E3qr0[2048];
	// demoted variable
	.shared .align 8 .b8 _ZZ37compute_fluxes_central_structure_CUDAidddddiPdPlS0_S_S_S_S_S0_S_S_S_S_S_S_S_S_S_S_S_E3qr1[2048];
	// demoted variable
	.shared .align 8 .b8 _ZZ37compute_fluxes_central_structure_CUDAidddddiPdPlS0_S_S_S_S_S0_S_S_S_S_S_S_S_S_S_S_S_E3qr2[2048];
	// demoted variable
	.shared .align 8 .b8 _ZZ37compute_fluxes_central_structure_CUDAidddddiPdPlS0_S_S_S_S_S0_S_S_S_S_S_S_S_S_S_S_S_E9edgeflux0[2048];
	// demoted variable
	.shared .align 8 .b8 _ZZ37compute_fluxes_central_structure_CUDAidddddiPdPlS0_S_S_S_S_S0_S_S_S_S_S_S_S_S_S_S_S_E9edgeflux1[2048];
	// demoted variable
	.shared .align 8 .b8 _ZZ37compute_fluxes_central_structure_CUDAidddddiPdPlS0_S_S_S_S_S0_S_S_S_S_S_S_S_S_S_S_S_E9edgeflux2[2048];
	ld.param.s32 	%rd29, [_Z37compute_fluxes_central_structure_CUDAidddddiPdPlS0_S_S_S_S_S0_S_S_S_S_S_S_S_S_S_S_S__param_0];
	ld.param.f64 	%fd81, [_Z37compute_fluxes_central_structure_CUDAidddddiPdPlS0_S_S_S_S_S0_S_S_S_S_S_S_S_S_S_S_S__param_3];
	ld.param.f64 	%fd82, [_Z37compute_fluxes_central_structure_CUDAidddddiPdPlS0_S_S_S_S_S0_S_S_S_S_S_S_S_S_S_S_S__param_4];
	ld.param.f64 	%fd83, [_Z37compute_fluxes_central_structure_CUDAidddddiPdPlS0_S_S_S_S_S0_S_S_S_S_S_S_S_S_S_S_S__param_5];
	ld.param.u64 	%rd30, [_Z37compute_fluxes_central_structure_CUDAidddddiPdPlS0_S_S_S_S_S0_S_S_S_S_S_S_S_S_S_S_S__param_16];
	ld.param.u64 	%rd31, [_Z37compute_fluxes_central_structure_CUDAidddddiPdPlS0_S_S_S_S_S0_S_S_S_S_S_S_S_S_S_S_S__param_17];
	ld.param.u64 	%rd32, [_Z37compute_fluxes_central_structure_CUDAidddddiPdPlS0_S_S_S_S_S0_S_S_S_S_S_S_S_S_S_S_S__param_18];
	cvta.to.global.u64 	%rd1, %rd32;
	cvta.to.global.u64 	%rd2, %rd31;
	cvta.to.global.u64 	%rd3, %rd30;
	mov.u32 	%r12, %tid.x;
	mov.u32 	%r13, %tid.y;
	mov.u32 	%r14, %ntid.x;
	mad.lo.s32 	%r1, %r13, %r14, %r12;
	mov.u32 	%r15, %ctaid.x;
	mov.u32 	%r16, %ctaid.y;
	mov.u32 	%r17, %nctaid.x;
	mad.lo.s32 	%r18, %r16, %r17, %r15;
	mov.u32 	%r19, %ntid.y;
	mul.lo.s32 	%r20, %r19, %r14;
	mad.lo.s32 	%r21, %r20, %r18, %r1;
	cvt.u64.u32 	%rd4, %r21;
	setp.ge.s64 	%p1, %rd4, %rd29;
	@%p1 bra 	$L__BB0_34;
	ld.param.u64 	%rd99, [_Z37compute_fluxes_central_structure_CUDAidddddiPdPlS0_S_S_S_S_S0_S_S_S_S_S_S_S_S_S_S_S__param_24];
	ld.param.u64 	%rd98, [_Z37compute_fluxes_central_structure_CUDAidddddiPdPlS0_S_S_S_S_S0_S_S_S_S_S_S_S_S_S_S_S__param_23];
	ld.param.u64 	%rd97, [_Z37compute_fluxes_central_structure_CUDAidddddiPdPlS0_S_S_S_S_S0_S_S_S_S_S_S_S_S_S_S_S__param_22];
	ld.param.u64 	%rd85, [_Z37compute_fluxes_central_structure_CUDAidddddiPdPlS0_S_S_S_S_S0_S_S_S_S_S_S_S_S_S_S_S__param_7];
	ld.param.f64 	%fd180, [_Z37compute_fluxes_central_structure_CUDAidddddiPdPlS0_S_S_S_S_S0_S_S_S_S_S_S_S_S_S_S_S__param_1];
	cvt.u32.u64 	%r23, %rd4;
	cvta.to.global.u64 	%rd33, %rd85;
	cvta.to.global.u64 	%rd34, %rd97;
	cvta.to.global.u64 	%rd35, %rd98;
	cvta.to.global.u64 	%rd36, %rd99;
	shl.b64 	%rd37, %rd4, 3;
	add.s64 	%rd5, %rd33, %rd37;
	st.global.f64 	[%rd5], %fd180;
	add.s64 	%rd6, %rd34, %rd37;
	mov.b64 	%rd38, 0;
	st.global.u64 	[%rd6], %rd38;
	add.s64 	%rd7, %rd35, %rd37;
	st.global.u64 	[%rd7], %rd38;
	add.s64 	%rd8, %rd36, %rd37;
	st.global.u64 	[%rd8], %rd38;
	mul.lo.s32 	%r60, %r23, 3;
	mul.lo.s32 	%r61, %r23, 6;
	mov.f64 	%fd211, 0d0000000000000000;
	mov.b32 	%r62, 0;
$L__BB0_2:
	ld.param.u64 	%rd93, [_Z37compute_fluxes_central_structure_CUDAidddddiPdPlS0_S_S_S_S_S0_S_S_S_S_S_S_S_S_S_S_S__param_15];
	ld.param.u64 	%rd86, [_Z37compute_fluxes_central_structure_CUDAidddddiPdPlS0_S_S_S_S_S0_S_S_S_S_S_S_S_S_S_S_S__param_8];
	mul.wide.s32 	%rd9, %r60, 8;
	add.s64 	%rd39, %rd1, %rd9;
	add.s64 	%rd40, %rd2, %rd9;
	add.s64 	%rd41, %rd3, %rd9;
	cvta.to.global.u64 	%rd10, %rd93;
	add.s64 	%rd42, %rd10, %rd9;
	cvta.to.global.u64 	%rd43, %rd86;
	add.s64 	%rd44, %rd43, %rd9;
	ld.global.u64 	%rd11, [%rd44];
	cvt.u32.u64 	%r7, %rd11;
	ld.global.f64 	%fd3, [%rd42];
	ld.global.f64 	%fd4, [%rd41];
	ld.global.f64 	%fd5, [%rd40];
	ld.global.f64 	%fd6, [%rd39];
	setp.gt.s32 	%p2, %r7, -1;
	@%p2 bra 	$L__BB0_4;
	ld.param.u64 	%rd96, [_Z37compute_fluxes_central_structure_CUDAidddddiPdPlS0_S_S_S_S_S0_S_S_S_S_S_S_S_S_S_S_S__param_21];
	ld.param.u64 	%rd95, [_Z37compute_fluxes_central_structure_CUDAidddddiPdPlS0_S_S_S_S_S0_S_S_S_S_S_S_S_S_S_S_S__param_20];
	ld.param.u64 	%rd94, [_Z37compute_fluxes_central_structure_CUDAidddddiPdPlS0_S_S_S_S_S0_S_S_S_S_S_S_S_S_S_S_S__param_19];
	cvta.to.global.u64 	%rd55, %rd94;
	shl.b64 	%rd56, %rd11, 3;
	not.b64 	%rd57, %rd56;
	and.b64  	%rd58, %rd57, 17179869176;
	add.s64 	%rd59, %rd55, %rd58;
	ld.global.f64 	%fd186, [%rd59];
	shl.b32 	%r31, %r1, 3;
	mov.u32 	%r32, _ZZ37compute_fluxes_central_structure_CUDAidddddiPdPlS0_S_S_S_S_S0_S_S_S_S_S_S_S_S_S_S_S_E3qr0;
	add.s32 	%r33, %r32, %r31;
	st.shared.f64 	[%r33], %fd186;
	cvta.to.global.u64 	%rd60, %rd95;
	add.s64 	%rd61, %rd60, %rd58;
	ld.global.f64 	%fd185, [%rd61];
	mov.u32 	%r34, _ZZ37compute_fluxes_central_structure_CUDAidddddiPdPlS0_S_S_S_S_S0_S_S_S_S_S_S_S_S_S_S_S_E3qr1;
	add.s32 	%r35, %r34, %r31;
	st.shared.f64 	[%r35], %fd185;
	cvta.to.global.u64 	%rd62, %rd96;
	add.s64 	%rd63, %rd62, %rd58;
	ld.global.f64 	%fd184, [%rd63];
	mov.u32 	%r36, _ZZ37compute_fluxes_central_structure_CUDAidddddiPdPlS0_S_S_S_S_S0_S_S_S_S_S_S_S_S_S_S_S_E3qr2;
	add.s32 	%r37, %r36, %r31;
	st.shared.f64 	[%r37], %fd184;
	mov.f64 	%fd187, %fd6;
	bra.uni 	$L__BB0_5;
$L__BB0_4:
	ld.param.u64 	%rd87, [_Z37compute_fluxes_central_structure_CUDAidddddiPdPlS0_S_S_S_S_S0_S_S_S_S_S_S_S_S_S_S_S__param_9];
	cvta.to.global.u64 	%rd45, %rd87;
	add.s64 	%rd46, %rd45, %rd9;
	ld.global.u64 	%rd47, [%rd46];
	mad.lo.s64 	%rd48, %rd11, 3, %rd47;
	cvt.s64.s32 	%rd49, %rd48;
	shl.b64 	%rd50, %rd49, 3;
	add.s64 	%rd51, %rd10, %rd50;
	ld.global.f64 	%fd186, [%rd51];
	shl.b32 	%r24, %r1, 3;
	mov.u32 	%r25, _ZZ37compute_fluxes_central_structure_CUDAidddddiPdPlS0_S_S_S_S_S0_S_S_S_S_S_S_S_S_S_S_S_E3qr0;
	add.s32 	%r26, %r25, %r24;
	st.shared.f64 	[%r26], %fd186;
	add.s64 	%rd52, %rd3, %rd50;
	ld.global.f64 	%fd185, [%rd52];
	mov.u32 	%r27, _ZZ37compute_fluxes_central_structure_CUDAidddddiPdPlS0_S_S_S_S_S0_S_S_S_S_S_S_S_S_S_S_S_E3qr1;
	add.s32 	%r28, %r27, %r24;
	st.shared.f64 	[%r28], %fd185;
	add.s64 	%rd53, %rd2, %rd50;
	ld.global.f64 	%fd184, [%rd53];
	mov.u32 	%r29, _ZZ37compute_fluxes_central_structure_CUDAidddddiPdPlS0_S_S_S_S_S0_S_S_S_S_S_S_S_S_S_S_S_E3qr2;
	add.s32 	%r30, %r29, %r24;
	st.shared.f64 	[%r30], %fd184;
	add.s64 	%rd54, %rd1, %rd50;
	ld.global.f64 	%fd187, [%rd54];
$L__BB0_5:
	ld.param.u32 	%r59, [_Z37compute_fluxes_central_structure_CUDAidddddiPdPlS0_S_S_S_S_S0_S_S_S_S_S_S_S_S_S_S_S__param_6];
	setp.ne.s32 	%p3, %r59, 0;
	sub.f64 	%fd87, %fd3, %fd6;
	abs.f64 	%fd88, %fd87;
	setp.lt.f64 	%p4, %fd88, %fd81;
	sub.f64 	%fd90, %fd186, %fd187;
	abs.f64 	%fd91, %fd90;
	setp.lt.f64 	%p5, %fd91, %fd81;
	and.pred  	%p6, %p4, %p5;
	and.pred  	%p7, %p6, %p3;
	mov.f64 	%fd209, 0d0000000000000000;
	@%p7 bra 	$L__BB0_32;
	ld.param.u64 	%rd88, [_Z37compute_fluxes_central_structure_CUDAidddddiPdPlS0_S_S_S_S_S0_S_S_S_S_S_S_S_S_S_S_S__param_10];
	cvta.to.global.u64 	%rd64, %rd88;
	mul.wide.s32 	%rd65, %r61, 8;
	add.s64 	%rd66, %rd64, %rd65;
	ld.global.f64 	%fd18, [%rd66];
	ld.global.f64 	%fd19, [%rd66+8];
	mul.f64 	%fd93, %fd5, %fd19;
	fma.rn.f64 	%fd20, %fd4, %fd18, %fd93;
	mul.f64 	%fd94, %fd5, %fd18;
	mul.f64 	%fd95, %fd4, %fd19;
	sub.f64 	%fd21, %fd94, %fd95;
	mul.f64 	%fd96, %fd184, %fd19;
	fma.rn.f64 	%fd22, %fd185, %fd18, %fd96;
	mul.f64 	%fd97, %fd184, %fd18;
	mul.f64 	%fd98, %fd185, %fd19;
	sub.f64 	%fd23, %fd97, %fd98;
	sub.f64 	%fd99, %fd6, %fd187;
	abs.f64 	%fd100, %fd99;
	setp.leu.f64 	%p8, %fd100, 0d3DDB7CDFD9D7BDBB;
	@%p8 bra 	$L__BB0_8;
	shl.b32 	%r38, %r1, 3;
	mov.u32 	%r39, _ZZ37compute_fluxes_central_structure_CUDAidddddiPdPlS0_S_S_S_S_S0_S_S_S_S_S_S_S_S_S_S_S_E9edgeflux0;
	add.s32 	%r40, %r39, %r38;
	ld.shared.f64 	%fd208, [%r40];
	mov.u32 	%r41, _ZZ37compute_fluxes_central_structure_CUDAidddddiPdPlS0_S_S_S_S_S0_S_S_S_S_S_S_S_S_S_S_S_E9edgeflux1;
	add.s32 	%r42, %r41, %r38;
	ld.shared.f64 	%fd207, [%r42];
	mov.u32 	%r43, _ZZ37compute_fluxes_central_structure_CUDAidddddiPdPlS0_S_S_S_S_S0_S_S_S_S_S_S_S_S_S_S_S_E9edgeflux2;
	add.s32 	%r44, %r43, %r38;
	ld.shared.f64 	%fd206, [%r44];
	mov.f64 	%fd209, %fd183;
	bra.uni 	$L__BB0_28;
$L__BB0_8:
	add.f64 	%fd101, %fd6, %fd187;
	mul.f64 	%fd27, %fd101, 0d3FE0000000000000;
	sub.f64 	%fd28, %fd3, %fd27;
	setp.geu.f64 	%p9, %fd28, %fd83;
	@%p9 bra 	$L__BB0_12;
	setp.lt.f64 	%p10, %fd28, %fd81;
	mov.f64 	%fd201, 0d0000000000000000;
	mov.f64 	%fd192, %fd201;
	@%p10 bra 	$L__BB0_11;
	div.rn.f64 	%fd103, %fd82, %fd28;
	add.f64 	%fd104, %fd28, %fd103;
	div.rn.f64 	%fd192, %fd20, %fd104;
	mov.f64 	%fd201, %fd28;
$L__BB0_11:
	mul.f64 	%fd190, %fd201, %fd192;
	bra.uni 	$L__BB0_13;
$L__BB0_12:
	div.rn.f64 	%fd192, %fd20, %fd28;
	mov.f64 	%fd190, %fd20;
	mov.f64 	%fd201, %fd28;
$L__BB0_13:
	sub.f64 	%fd37, %fd186, %fd27;
	setp.geu.f64 	%p11, %fd37, %fd83;
	@%p11 bra 	$L__BB0_17;
	setp.lt.f64 	%p12, %fd37, %fd81;
	mov.f64 	%fd205, 0d0000000000000000;
	mov.f64 	%fd197, %fd205;
	@%p12 bra 	$L__BB0_16;
	div.rn.f64 	%fd106, %fd82, %fd37;
	add.f64 	%fd107, %fd37, %fd106;
	div.rn.f64 	%fd197, %fd22, %fd107;
	mov.f64 	%fd205, %fd37;
$L__BB0_16:
	mul.f64 	%fd195, %fd205, %fd197;
	bra.uni 	$L__BB0_18;
$L__BB0_17:
	div.rn.f64 	%fd197, %fd22, %fd37;
	mov.f64 	%fd195, %fd22;
	mov.f64 	%fd205, %fd37;
$L__BB0_18:
	setp.geu.f64 	%p13, %fd201, %fd83;
	mov.f64 	%fd200, %fd21;
	@%p13 bra 	$L__BB0_22;
	setp.lt.f64 	%p14, %fd201, %fd81;
	mov.f64 	%fd198, 0d0000000000000000;
	mov.f64 	%fd199, %fd198;
	@%p14 bra 	$L__BB0_21;
	div.rn.f64 	%fd109, %fd82, %fd201;
	add.f64 	%fd110, %fd201, %fd109;
	div.rn.f64 	%fd199, %fd21, %fd110;
	mov.f64 	%fd198, %fd201;
$L__BB0_21:
	mul.f64 	%fd200, %fd198, %fd199;
	mov.f64 	%fd201, %fd198;
$L__BB0_22:
	setp.geu.f64 	%p15, %fd205, %fd83;
	mov.f64 	%fd204, %fd23;
	@%p15 bra 	$L__BB0_26;
	setp.lt.f64 	%p16, %fd205, %fd81;
	mov.f64 	%fd202, 0d0000000000000000;
	mov.f64 	%fd203, %fd202;
	@%p16 bra 	$L__BB0_25;
	div.rn.f64 	%fd112, %fd82, %fd205;
	add.f64 	%fd113, %fd205, %fd112;
	div.rn.f64 	%fd203, %fd23, %fd113;
	mov.f64 	%fd202, %fd205;
$L__BB0_25:
	mul.f64 	%fd204, %fd202, %fd203;
	mov.f64 	%fd205, %fd202;
$L__BB0_26:
	ld.param.f64 	%fd181, [_Z37compute_fluxes_central_structure_CUDAidddddiPdPlS0_S_S_S_S_S0_S_S_S_S_S_S_S_S_S_S_S__param_2];
	mul.f64 	%fd115, %fd181, %fd201;
	sqrt.rn.f64 	%fd116, %fd115;
	mul.f64 	%fd117, %fd181, %fd205;
	sqrt.rn.f64 	%fd118, %fd117;
	add.f64 	%fd119, %fd192, %fd116;
	add.f64 	%fd120, %fd197, %fd118;
	max.f64 	%fd121, %fd119, %fd120;
	setp.lt.f64 	%p17, %fd121, 0d0000000000000000;
	selp.f64 	%fd58, 0d0000000000000000, %fd121, %p17;
	sub.f64 	%fd122, %fd192, %fd116;
	sub.f64 	%fd123, %fd197, %fd118;
	min.f64 	%fd124, %fd122, %fd123;
	setp.gt.f64 	%p18, %fd124, 0d0000000000000000;
	selp.f64 	%fd59, 0d0000000000000000, %fd124, %p18;
	mul.f64 	%fd60, %fd192, %fd201;
	mul.f64 	%fd125, %fd181, 0d3FE0000000000000;
	mul.f64 	%fd126, %fd125, %fd201;
	mul.f64 	%fd127, %fd201, %fd126;
	fma.rn.f64 	%fd61, %fd190, %fd192, %fd127;
	mul.f64 	%fd62, %fd192, %fd200;
	mul.f64 	%fd63, %fd197, %fd205;
	mul.f64 	%fd128, %fd125, %fd205;
	mul.f64 	%fd129, %fd205, %fd128;
	fma.rn.f64 	%fd64, %fd195, %fd197, %fd129;
	mul.f64 	%fd65, %fd197, %fd204;
	sub.f64 	%fd66, %fd58, %fd59;
	setp.lt.f64 	%p19, %fd66, %fd81;
	mov.f64 	%fd206, 0d0000000000000000;
	mov.f64 	%fd207, %fd206;
	mov.f64 	%fd208, %fd206;
	mov.f64 	%fd209, %fd206;
	@%p19 bra 	$L__BB0_28;
	rcp.rn.f64 	%fd130, %fd66;
	mul.f64 	%fd131, %fd60, %fd58;
	mul.f64 	%fd132, %fd63, %fd59;
	sub.f64 	%fd133, %fd131, %fd132;
	mul.f64 	%fd134, %fd58, %fd59;
	sub.f64 	%fd135, %fd186, %fd3;
	fma.rn.f64 	%fd136, %fd135, %fd134, %fd133;
	mul.f64 	%fd208, %fd130, %fd136;
	mul.f64 	%fd137, %fd61, %fd58;
	mul.f64 	%fd138, %fd64, %fd59;
	sub.f64 	%fd139, %fd137, %fd138;
	sub.f64 	%fd140, %fd22, %fd20;
	fma.rn.f64 	%fd141, %fd140, %fd134, %fd139;
	mul.f64 	%fd142, %fd130, %fd141;
	mul.f64 	%fd143, %fd62, %fd58;
	mul.f64 	%fd144, %fd65, %fd59;
	sub.f64 	%fd145, %fd143, %fd144;
	sub.f64 	%fd146, %fd23, %fd21;
	fma.rn.f64 	%fd147, %fd146, %fd134, %fd145;
	mul.f64 	%fd148, %fd130, %fd147;
	abs.f64 	%fd149, %fd58;
	abs.f64 	%fd150, %fd59;
	max.f64 	%fd209, %fd149, %fd150;
	mul.f64 	%fd151, %fd18, %fd142;
	mul.f64 	%fd152, %fd19, %fd148;
	sub.f64 	%fd207, %fd151, %fd152;
	mul.f64 	%fd153, %fd18, %fd148;
	fma.rn.f64 	%fd206, %fd19, %fd142, %fd153;
$L__BB0_28:
	ld.param.u64 	%rd92, [_Z37compute_fluxes_central_structure_CUDAidddddiPdPlS0_S_S_S_S_S0_S_S_S_S_S_S_S_S_S_S_S__param_14];
	ld.param.u64 	%rd89, [_Z37compute_fluxes_central_structure_CUDAidddddiPdPlS0_S_S_S_S_S0_S_S_S_S_S_S_S_S_S_S_S__param_11];
	cvta.to.global.u64 	%rd67, %rd89;
	add.s64 	%rd68, %rd67, %rd9;
	ld.global.f64 	%fd154, [%rd68];
	mul.f64 	%fd155, %fd154, %fd208;
	shl.b32 	%r45, %r1, 3;
	mov.u32 	%r46, _ZZ37compute_fluxes_central_structure_CUDAidddddiPdPlS0_S_S_S_S_S0_S_S_S_S_S_S_S_S_S_S_S_E9edgeflux0;
	add.s32 	%r47, %r46, %r45;
	st.shared.f64 	[%r47], %fd155;
	mul.f64 	%fd156, %fd154, %fd207;
	mov.u32 	%r48, _ZZ37compute_fluxes_central_structure_CUDAidddddiPdPlS0_S_S_S_S_S0_S_S_S_S_S_S_S_S_S_S_S_E9edgeflux1;
	add.s32 	%r49, %r48, %r45;
	st.shared.f64 	[%r49], %fd156;
	mul.f64 	%fd157, %fd154, %fd206;
	mov.u32 	%r50, _ZZ37compute_fluxes_central_structure_CUDAidddddiPdPlS0_S_S_S_S_S0_S_S_S_S_S_S_S_S_S_S_S_E9edgeflux2;
	add.s32 	%r51, %r50, %r45;
	st.shared.f64 	[%r51], %fd157;
	ld.global.f64 	%fd158, [%rd6];
	sub.f64 	%fd159, %fd158, %fd155;
	st.global.f64 	[%rd6], %fd159;
	ld.global.f64 	%fd160, [%rd7];
	sub.f64 	%fd161, %fd160, %fd156;
	st.global.f64 	[%rd7], %fd161;
	ld.global.f64 	%fd162, [%rd8];
	sub.f64 	%fd163, %fd162, %fd157;
	st.global.f64 	[%rd8], %fd163;
	cvta.to.global.u64 	%rd69, %rd92;
	shl.b64 	%rd70, %rd4, 3;
	add.s64 	%rd71, %rd69, %rd70;
	ld.global.u64 	%rd72, [%rd71];
	setp.ne.s64 	%p20, %rd72, 1;
	setp.leu.f64 	%p21, %fd209, %fd81;
	or.pred  	%p22, %p20, %p21;
	@%p22 bra 	$L__BB0_31;
	ld.param.u64 	%rd90, [_Z37compute_fluxes_central_structure_CUDAidddddiPdPlS0_S_S_S_S_S0_S_S_S_S_S_S_S_S_S_S_S__param_12];
	ld.global.f64 	%fd164, [%rd5];
	cvta.to.global.u64 	%rd12, %rd90;
	add.s64 	%rd74, %rd12, %rd70;
	ld.global.f64 	%fd165, [%rd74];
	div.rn.f64 	%fd166, %fd165, %fd209;
	min.f64 	%fd75, %fd164, %fd166;
	st.global.f64 	[%rd5], %fd75;
	setp.lt.s32 	%p23, %r7, 0;
	@%p23 bra 	$L__BB0_31;
	shl.b64 	%rd75, %rd11, 3;
	and.b64  	%rd76, %rd75, 17179869176;
	add.s64 	%rd77, %rd12, %rd76;
	ld.global.f64 	%fd167, [%rd77];
	div.rn.f64 	%fd168, %fd167, %fd209;
	min.f64 	%fd169, %fd75, %fd168;
	st.global.f64 	[%rd5], %fd169;
$L__BB0_31:
	setp.lt.s32 	%p24, %r7, 0;
	cvt.s64.s32 	%rd78, %rd11;
	setp.gt.s64 	%p25, %rd78, %rd4;
	max.f64 	%fd170, %fd211, %fd209;
	selp.f64 	%fd171, %fd170, %fd211, %p25;
	selp.f64 	%fd211, %fd170, %fd171, %p24;
$L__BB0_32:
	add.s32 	%r62, %r62, 1;
	add.s32 	%r61, %r61, 2;
	add.s32 	%r60, %r60, 1;
	setp.ne.s32 	%p26, %r62, 3;
	mov.f64 	%fd183, %fd209;
	@%p26 bra 	$L__BB0_2;
	ld.param.u64 	%rd100, [_Z37compute_fluxes_central_structure_CUDAidddddiPdPlS0_S_S_S_S_S0_S_S_S_S_S_S_S_S_S_S_S__param_25];
	ld.param.u64 	%rd91, [_Z37compute_fluxes_central_structure_CUDAidddddiPdPlS0_S_S_S_S_S0_S_S_S_S_S_S_S_S_S_S_S__param_13];
	shl.b32 	%r52, %r1, 3;
	mov.u32 	%r53, _ZZ37compute_fluxes_central_structure_CUDAidddddiPdPlS0_S_S_S_S_S0_S_S_S_S_S_S_S_S_S_S_S_E3ql0;
	add.s32 	%r54, %r53, %r52;
	st.shared.f64 	[%r54], %fd3;
	mov.u32 	%r55, _ZZ37compute_fluxes_central_structure_CUDAidddddiPdPlS0_S_S_S_S_S0_S_S_S_S_S_S_S_S_S_S_S_E3ql1;
	add.s32 	%r56, %r55, %r52;
	st.shared.f64 	[%r56], %fd4;
	mov.u32 	%r57, _ZZ37compute_fluxes_central_structure_CUDAidddddiPdPlS0_S_S_S_S_S0_S_S_S_S_S_S_S_S_S_S_S_E3ql2;
	add.s32 	%r58, %r57, %r52;
	st.shared.f64 	[%r58], %fd5;
	cvta.to.global.u64 	%rd80, %rd100;
	shl.b64 	%rd81, %rd4, 3;
	add.s64 	%rd82, %rd80, %rd81;
	st.global.f64 	[%rd82], %fd211;
	cvta.to.global.u64 	%rd83, %rd91;
	add.s64 	%rd84, %rd83, %rd81;
	ld.global.f64 	%fd172, [%rd84];
	rcp.rn.f64 	%fd173, %fd172;
	ld.global.f64 	%fd174, [%rd6];
	mul.f64 	%fd175, %fd174, %fd173;
	st.global.f64 	[%rd6], %fd175;
	ld.global.f64 	%fd176, [%rd7];
	mul.f64 	%fd177, %fd173, %fd176;
	st.global.f64 	[%rd7], %fd177;
	ld.global.f64 	%fd178, [%rd8];
	mul.f64 	%fd179, %fd173, %fd178;
	st.global.f64 	[%rd8], %fd179;
$L__BB0_34:
	ret;

}
	// .globl	_Z44compute_fluxes_central_structure_cuda_singleidddddiPdPlS0_S_S_S_S_S0_S_S_S_S_S_S_S_S_S_S_S_
.visible .entry _Z44compute_fluxes_central_structure_cuda_singleidddddiPdPlS0_S_S_S_S_S0_S_S_S_S_S_S_S_S_S_S_S_(
	.param .u32 _Z44compute_fluxes_central_structure_cuda_singleidddddiPdPlS0_S_S_S_S_S0_S_S_S_S_S_S_S_S_S_S_S__param_0,
	.param .f64 _Z44compute_fluxes_central_structure_cuda_singleidddddiPdPlS0_S_S_S_S_S0_S_S_S_S_S_S_S_S_S_S_S__param_1,
	.param .f64 _Z44compute_fluxes_central_structure_cuda_singleidddddiPdPlS0_S_S_S_S_S0_S_S_S_S_S_S_S_S_S_S_S__param_2,
	.param .f64 _Z44compute_fluxes_central_structure_cuda_singleidddddiPdPlS0_S_S_S_S_S0_S_S_S_S_S_S_S_S_S_S_S__param_3,
	.param .f64 _Z44compute_fluxes_central_structure_cuda_singleidddddiPdPlS0_S_S_S_S_S0_S_S_S_S_S_S_S_S_S_S_S__param_4,
	.param .f64 _Z44compute_fluxes_central_structure_cuda_singleidddddiPdPlS0_S_S_S_S_S0_S_S_S_S_S_S_S_S_S_S_S__param_5,
	.param .u32 _Z44compute_fluxes_central_structure_cuda_singleidddddiPdPlS0_S_S_S_S_S0_S_S_S_S_S_S_S_S_S_S_S__param_6,
	.param .u64 .ptr .align 1 _Z44compute_fluxes_central_structure_cuda_singleidddddiPdPlS0_S_S_S_S_S0_S_S_S_S_S_S_S_S_S_S_S__param_7,
	.param .u64 .ptr .align 1 _Z44compute_fluxes_central_structure_cuda_singleidddddiPdPlS0_S_S_S_S_S0_S_S_S_S_S_S_S_S_S_S_S__param_8,
	.param .u64 .ptr .align 1 _Z44compute_fluxes_central_structure_cuda_singleidddddiPdPlS0_S_S_S_S_S0_S_S_S_S_S_S_S_S_S_S_S__param_9,
	.param .u64 .ptr .align 1 _Z44compute_fluxes_central_structure_cuda_singleidddddiPdPlS0_S_S_S_S_S0_S_S_S_S_S_S_S_S_S_S_S__param_10,
	.param .u64 .ptr .align 1 _Z44compute_fluxes_central_structure_cuda_singleidddddiPdPlS0_S_S_S_S_S0_S_S_S_S_S_S_S_S_S_S_S__param_11,
	.param .u64 .ptr .align 1 _Z44compute_fluxes_central_structure_cuda_singleidddddiPdPlS0_S_S_S_S_S0_S_S_S_S_S_S_S_S_S_S_S__param_12,
	.param .u64 .ptr .align 1 _Z44compute_fluxes_central_structure_cuda_singleidddddiPdPlS0_S_S_S_S_S0_S_S_S_S_S_S_S_S_S_S_S__param_13,
	.param .u64 .ptr .align 1 _Z44compute_fluxes_central_structure_cuda_singleidddddiPdPlS0_S_S_S_S_S0_S_S_S_S_S_S_S_S_S_S_S__param_14,
	.param .u64 .ptr .align 1 _Z44compute_fluxes_central_structure_cuda_singleidddddiPdPlS0_S_S_S_S_S0_S_S_S_S_S_S_S_S_S_S_S__param_15,
	.param .u64 .ptr .align 1 _Z44compute_fluxes_central_structure_cuda_singleidddddiPdPlS0_S_S_S_S_S0_S_S_S_S_S_S_S_S_S_S_S__param_16,
	.param .u64 .ptr .align 1 _Z44compute_fluxes_central_structure_cuda_singleidddddiPdPlS0_S_S_S_S_S0_S_S_S_S_S_S_S_S_S_S_S__param_17,
	.param .u64 .ptr .align 1 _Z44compute_fluxes_central_structure_cuda_singleidddddiPdPlS0_S_S_S_S_S0_S_S_S_S_S_S_S_S_S_S_S__param_18,
	.param .u64 .ptr .align 1 _Z44compute_fluxes_central_structure_cuda_singleidddddiPdPlS0_S_S_S_S_S0_S_S_S_S_S_S_S_S_S_S_S__param_19,
	.param .u64 .ptr .align 1 _Z44compute_fluxes_central_structure_cuda_singleidddddiPdPlS0_S_S_S_S_S0_S_S_S_S_S_S_S_S_S_S_S__param_20,
	.param .u64 .ptr .align 1 _Z44compute_fluxes_central_structure_cuda_singleidddddiPdPlS0_S_S_S_S_S0_S_S_S_S_S_S_S_S_S_S_S__param_21,
	.param .u64 .ptr .align 1 _Z44compute_fluxes_central_structure_cuda_singleidddddiPdPlS0_S_S_S_S_S0_S_S_S_S_S_S_S_S_S_S_S__param_22,
	.param .u64 .ptr .align 1 _Z44compute_fluxes_central_structure_cuda_singleidddddiPdPlS0_S_S_S_S_S0_S_S_S_S_S_S_S_S_S_S_S__param_23,
	.param .u64 .ptr .align 1 _Z44compute_fluxes_central_structure_cuda_singleidddddiPdPlS0_S_S_S_S_S0_S_S_S_S_S_S_S_S_S_S_S__param_24,
	.param .u64 .ptr .align 1 _Z44compute_fluxes_central_structure_cuda_singleidddddiPdPlS0_S_S_S_S_S0_S_S_S_S_S_S_S_S_S_S_S__param_25
)
{
	.reg .pred 	%p<20>;
	.reg .b32 	%r<50>;
	.reg .b64 	%rd<92>;
	.reg .b64 	%fd<177>;
	// demoted variable
	.shared .align 8 .b8 _ZZ44compute_fluxes_central_structure_cuda_singleidddddiPdPlS0_S_S_S_S_S0_S_S_S_S_S_S_S_S_S_S_S_E7sh_data[2304];
	ld.param.s32 	%rd26, [_Z44compute_fluxes_central_structure_cuda_singleidddddiPdPlS0_S_S_S_S_S0_S_S_S_S_S_S_S_S_S_S_S__param_0];
	ld.param.f64 	%fd60, [_Z44compute_fluxes_central_structure_cuda_singleidddddiPdPlS0_S_S_S_S_S0_S_S_S_S_S_S_S_S_S_S_S__param_1];
	ld.param.f64 	%fd61, [_Z44compute_fluxes_central_structure_cuda_singleidddddiPdPlS0_S_S_S_S_S0_S_S_S_S_S_S_S_S_S_S_S__param_2];
	ld.param.f64 	%fd62, [_Z44compute_fluxes_central_structure_cuda_singleidddddiPdPlS0_S_S_S_S_S0_S_S_S_S_S_S_S_S_S_S_S__param_3];
	ld.param.f64 	%fd63, [_Z44compute_fluxes_central_structure_cuda_singleidddddiPdPlS0_S_S_S_S_S0_S_S_S_S_S_S_S_S_S_S_S__param_4];
	ld.param.f64 	%fd64, [_Z44compute_fluxes_central_structure_cuda_singleidddddiPdPlS0_S_S_S_S_S0_S_S_S_S_S_S_S_S_S_S_S__param_5];
	ld.param.u64 	%rd12, [_Z44compute_fluxes_central_structure_cuda_singleidddddiPdPlS0_S_S_S_S_S0_S_S_S_S_S_S_S_S_S_S_S__param_7];
	ld.param.u64 	%rd27, [_Z44compute_fluxes_central_structure_cuda_singleidddddiPdPlS0_S_S_S_S_S0_S_S_S_S_S_S_S_S_S_S_S__param_12];
	ld.param.u64 	%rd18, [_Z44compute_fluxes_central_structure_cuda_singleidddddiPdPlS0_S_S_S_S_S0_S_S_S_S_S_S_S_S_S_S_S__param_14];
	ld.param.u64 	%rd28, [_Z44compute_fluxes_central_structure_cuda_singleidddddiPdPlS0_S_S_S_S_S0_S_S_S_S_S_S_S_S_S_S_S__param_15];
	ld.param.u64 	%rd29, [_Z44compute_fluxes_central_structure_cuda_singleidddddiPdPlS0_S_S_S_S_S0_S_S_S_S_S_S_S_S_S_S_S__param_16];
	ld.param.u64 	%rd30, [_Z44compute_fluxes_central_structure_cuda_singleidddddiPdPlS0_S_S_S_S_S0_S_S_S_S_S_S_S_S_S_S_S__param_17];
	ld.param.u64 	%rd31, [_Z44compute_fluxes_central_structure_cuda_singleidddddiPdPlS0_S_S_S_S_S0_S_S_S_S_S_S_S_S_S_S_S__param_18];
	ld.param.u64 	%rd19, [_Z44compute_fluxes_central_structure_cuda_singleidddddiPdPlS0_S_S_S_S_S0_S_S_S_S_S_S_S_S_S_S_S__param_19];
	cvta.to.global.u64 	%rd1, %rd27;
	cvta.to.global.u64 	%rd2, %rd31;
	cvta.to.global.u64 	%rd3, %rd30;
	cvta.to.global.u64 	%rd4, %rd29;
	cvta.to.global.u64 	%rd5, %rd28;
	mov.u32 	%r19, %tid.x;
	mov.u32 	%r20, %tid.y;
	mov.u32 	%r21, %ntid.x;
	mad.lo.s32 	%r1, %r20, %r21, %r19;
	mov.u32 	%r22, %ctaid.x;
	mov.u32 	%r23, %ctaid.y;
	mov.u32 	%r24, %nctaid.x;
	mad.lo.s32 	%r25, %r23, %r24, %r22;
	mov.u32 	%r26, %ntid.y;
	mul.lo.s32 	%r2, %r26, %r21;
	mad.lo.s32 	%r27, %r2, %r25, %r1;
	cvt.u64.u32 	%rd6, %r27;
	setp.ge.s64 	%p1, %rd6, %rd26;
	@%p1 bra 	$L__BB1_23;
	cvt.u32.u64 	%r29, %rd6;
	cvta.to.global.u64 	%rd32, %rd18;
	cvta.to.global.u64 	%rd33, %rd12;
	shl.b64 	%rd34, %rd6, 3;
	add.s64 	%rd7, %rd33, %rd34;
	st.global.f64 	[%rd7], %fd60;
	mul.lo.s32 	%r47, %r29, 3;
	mul.f64 	%fd1, %fd61, 0d3FE0000000000000;
	add.s64 	%rd8, %rd32, %rd34;
	mul.lo.s32 	%r48, %r29, 6;
	mul.lo.s32 	%r5, %r2, 24;
	shl.b32 	%r30, %r1, 3;
	mov.u32 	%r31, _ZZ44compute_fluxes_central_structure_cuda_singleidddddiPdPlS0_S_S_S_S_S0_S_S_S_S_S_S_S_S_S_S_S_E7sh_data;
	add.s32 	%r46, %r31, %r30;
	shl.b32 	%r7, %r2, 3;
	mul.lo.s32 	%r8, %r2, 48;
	cvta.to.global.u64 	%rd9, %rd19;
	mov.b32 	%r49, 0;
$L__BB1_2:
	ld.param.u64 	%rd81, [_Z44compute_fluxes_central_structure_cuda_singleidddddiPdPlS0_S_S_S_S_S0_S_S_S_S_S_S_S_S_S_S_S__param_8];
	mul.wide.s32 	%rd10, %r47, 8;
	add.s64 	%rd35, %rd2, %rd10;
	add.s64 	%rd36, %rd3, %rd10;
	add.s64 	%rd37, %rd4, %rd10;
	add.s64 	%rd38, %rd5, %rd10;
	cvta.to.global.u64 	%rd39, %rd81;
	add.s64 	%rd40, %rd39, %rd10;
	ld.global.u64 	%rd11, [%rd40];
	cvt.u32.u64 	%r13, %rd11;
	ld.global.f64 	%fd2, [%rd38];
	ld.global.f64 	%fd3, [%rd37];
	ld.global.f64 	%fd4, [%rd36];
	ld.global.f64 	%fd5, [%rd35];
	setp.gt.s32 	%p2, %r13, -1;
	@%p2 bra 	$L__BB1_4;
	ld.param.u64 	%rd87, [_Z44compute_fluxes_central_structure_cuda_singleidddddiPdPlS0_S_S_S_S_S0_S_S_S_S_S_S_S_S_S_S_S__param_21];
	ld.param.u64 	%rd86, [_Z44compute_fluxes_central_structure_cuda_singleidddddiPdPlS0_S_S_S_S_S0_S_S_S_S_S_S_S_S_S_S_S__param_20];
	shl.b64 	%rd51, %rd11, 3;
	not.b64 	%rd52, %rd51;
	and.b64  	%rd53, %rd52, 17179869176;
	add.s64 	%rd54, %rd9, %rd53;
	ld.global.f64 	%fd160, [%rd54];
	cvta.to.global.u64 	%rd55, %rd86;
	add.s64 	%rd56, %rd55, %rd53;
	ld.global.f64 	%fd159, [%rd56];
	cvta.to.global.u64 	%rd57, %rd87;
	add.s64 	%rd58, %rd57, %rd53;
	ld.global.f64 	%fd158, [%rd58];
	mov.f64 	%fd161, %fd5;
	bra.uni 	$L__BB1_5;
$L__BB1_4:
	ld.param.u64 	%rd82, [_Z44compute_fluxes_central_structure_cuda_singleidddddiPdPlS0_S_S_S_S_S0_S_S_S_S_S_S_S_S_S_S_S__param_9];
	cvta.to.global.u64 	%rd41, %rd82;
	add.s64 	%rd42, %rd41, %rd10;
	ld.global.u64 	%rd43, [%rd42];
	mad.lo.s64 	%rd44, %rd11, 3, %rd43;
	cvt.s64.s32 	%rd45, %rd44;
	shl.b64 	%rd46, %rd45, 3;
	add.s64 	%rd47, %rd5, %rd46;
	ld.global.f64 	%fd160, [%rd47];
	add.s64 	%rd48, %rd4, %rd46;
	ld.global.f64 	%fd159, [%rd48];
	add.s64 	%rd49, %rd3, %rd46;
	ld.global.f64 	%fd158, [%rd49];
	add.s64 	%rd50, %rd2, %rd46;
	ld.global.f64 	%fd161, [%rd50];
$L__BB1_5:
	ld.param.u32 	%r45, [_Z44compute_fluxes_central_structure_cuda_singleidddddiPdPlS0_S_S_S_S_S0_S_S_S_S_S_S_S_S_S_S_S__param_6];
	setp.ne.s32 	%p3, %r45, 0;
	sub.f64 	%fd66, %fd2, %fd5;
	abs.f64 	%fd67, %fd66;
	setp.lt.f64 	%p4, %fd67, %fd62;
	sub.f64 	%fd69, %fd160, %fd161;
	abs.f64 	%fd70, %fd69;
	setp.lt.f64 	%p5, %fd70, %fd62;
	and.pred  	%p6, %p4, %p5;
	and.pred  	%p7, %p6, %p3;
	mov.f64 	%fd176, 0d0000000000000000;
	@%p7 bra 	$L__BB1_21;
	ld.param.u64 	%rd83, [_Z44compute_fluxes_central_structure_cuda_singleidddddiPdPlS0_S_S_S_S_S0_S_S_S_S_S_S_S_S_S_S_S__param_10];
	cvta.to.global.u64 	%rd59, %rd83;
	mul.wide.s32 	%rd60, %r48, 8;
	add.s64 	%rd61, %rd59, %rd60;
	ld.global.f64 	%fd17, [%rd61];
	ld.global.f64 	%fd18, [%rd61+8];
	mul.f64 	%fd72, %fd4, %fd18;
	fma.rn.f64 	%fd19, %fd3, %fd17, %fd72;
	mul.f64 	%fd73, %fd4, %fd17;
	mul.f64 	%fd74, %fd3, %fd18;
	sub.f64 	%fd20, %fd73, %fd74;
	mul.f64 	%fd75, %fd158, %fd18;
	fma.rn.f64 	%fd21, %fd159, %fd17, %fd75;
	mul.f64 	%fd76, %fd158, %fd17;
	mul.f64 	%fd77, %fd159, %fd18;
	sub.f64 	%fd22, %fd76, %fd77;
	add.f64 	%fd78, %fd5, %fd161;
	mul.f64 	%fd23, %fd78, 0d3FE0000000000000;
	sub.f64 	%fd24, %fd2, %fd23;
	setp.geu.f64 	%p8, %fd24, %fd64;
	@%p8 bra 	$L__BB1_10;
	setp.lt.f64 	%p9, %fd24, %fd62;
	mov.f64 	%fd164, 0d0000000000000000;
	mov.f64 	%fd166, %fd164;
	@%p9 bra 	$L__BB1_9;
	div.rn.f64 	%fd80, %fd63, %fd24;
	add.f64 	%fd81, %fd24, %fd80;
	div.rn.f64 	%fd166, %fd19, %fd81;
	mov.f64 	%fd164, %fd24;
$L__BB1_9:
	mul.f64 	%fd165, %fd164, %fd166;
	bra.uni 	$L__BB1_11;
$L__BB1_10:
	div.rn.f64 	%fd166, %fd19, %fd24;
	mov.f64 	%fd164, %fd24;
	mov.f64 	%fd165, %fd19;
$L__BB1_11:
	sub.f64 	%fd33, %fd160, %fd23;
	setp.geu.f64 	%p10, %fd33, %fd64;
	@%p10 bra 	$L__BB1_15;
	setp.lt.f64 	%p11, %fd33, %fd62;
	mov.f64 	%fd169, 0d0000000000000000;
	mov.f64 	%fd171, %fd169;
	@%p11 bra 	$L__BB1_14;
	div.rn.f64 	%fd83, %fd63, %fd33;
	add.f64 	%fd84, %fd33, %fd83;
	div.rn.f64 	%fd171, %fd21, %fd84;
	mov.f64 	%fd169, %fd33;
$L__BB1_14:
	mul.f64 	%fd170, %fd169, %fd171;
	bra.uni 	$L__BB1_16;
$L__BB1_15:
	div.rn.f64 	%fd171, %fd21, %fd33;
	mov.f64 	%fd169, %fd33;
	mov.f64 	%fd170, %fd21;
$L__BB1_16:
	mul.f64 	%fd86, %fd61, %fd164;
	sqrt.rn.f64 	%fd87, %fd86;
	mul.f64 	%fd88, %fd61, %fd169;
	sqrt.rn.f64 	%fd89, %fd88;
	add.f64 	%fd90, %fd166, %fd87;
	add.f64 	%fd91, %fd171, %fd89;
	max.f64 	%fd92, %fd90, %fd91;
	setp.lt.f64 	%p12, %fd92, 0d0000000000000000;
	selp.f64 	%fd42, 0d0000000000000000, %fd92, %p12;
	sub.f64 	%fd93, %fd166, %fd87;
	sub.f64 	%fd94, %fd171, %fd89;
	min.f64 	%fd95, %fd93, %fd94;
	setp.gt.f64 	%p13, %fd95, 0d0000000000000000;
	selp.f64 	%fd43, 0d0000000000000000, %fd95, %p13;
	mul.f64 	%fd44, %fd164, %fd166;
	mul.f64 	%fd96, %fd165, %fd166;
	mul.f64 	%fd97, %fd1, %fd164;
	fma.rn.f64 	%fd45, %fd164, %fd97, %fd96;
	mul.f64 	%fd46, %fd166, %fd20;
	mul.f64 	%fd47, %fd169, %fd171;
	mul.f64 	%fd98, %fd170, %fd171;
	mul.f64 	%fd99, %fd1, %fd169;
	fma.rn.f64 	%fd48, %fd169, %fd99, %fd98;
	sub.f64 	%fd49, %fd42, %fd43;
	setp.lt.f64 	%p14, %fd49, %fd62;
	mov.f64 	%fd172, 0d0000000000000000;
	mov.f64 	%fd173, %fd172;
	mov.f64 	%fd174, %fd172;
	mov.f64 	%fd176, %fd172;
	@%p14 bra 	$L__BB1_18;
	mul.f64 	%fd100, %fd42, %fd43;
	rcp.rn.f64 	%fd101, %fd49;
	mul.f64 	%fd102, %fd42, %fd44;
	mul.f64 	%fd103, %fd43, %fd47;
	sub.f64 	%fd104, %fd102, %fd103;
	sub.f64 	%fd105, %fd160, %fd2;
	fma.rn.f64 	%fd106, %fd100, %fd105, %fd104;
	mul.f64 	%fd172, %fd101, %fd106;
	mul.f64 	%fd107, %fd42, %fd45;
	mul.f64 	%fd108, %fd43, %fd48;
	sub.f64 	%fd109, %fd107, %fd108;
	sub.f64 	%fd110, %fd21, %fd19;
	fma.rn.f64 	%fd111, %fd100, %fd110, %fd109;
	mul.f64 	%fd112, %fd101, %fd111;
	mul.f64 	%fd113, %fd42, %fd46;
	mul.f64 	%fd114, %fd171, %fd22;
	mul.f64 	%fd115, %fd43, %fd114;
	sub.f64 	%fd116, %fd113, %fd115;
	sub.f64 	%fd117, %fd22, %fd20;
	fma.rn.f64 	%fd118, %fd100, %fd117, %fd116;
	mul.f64 	%fd119, %fd101, %fd118;
	abs.f64 	%fd120, %fd42;
	abs.f64 	%fd121, %fd43;
	max.f64 	%fd176, %fd120, %fd121;
	mul.f64 	%fd122, %fd17, %fd112;
	mul.f64 	%fd123, %fd18, %fd119;
	sub.f64 	%fd173, %fd122, %fd123;
	mul.f64 	%fd124, %fd17, %fd119;
	fma.rn.f64 	%fd174, %fd18, %fd112, %fd124;
$L__BB1_18:
	ld.param.u64 	%rd84, [_Z44compute_fluxes_central_structure_cuda_singleidddddiPdPlS0_S_S_S_S_S0_S_S_S_S_S_S_S_S_S_S_S__param_11];
	cvta.to.global.u64 	%rd62, %rd84;
	add.s64 	%rd63, %rd62, %rd10;
	ld.global.f64 	%fd125, [%rd63];
	neg.f64 	%fd126, %fd172;
	mul.f64 	%fd127, %fd125, %fd126;
	st.shared.f64 	[%r46], %fd127;
	neg.f64 	%fd128, %fd173;
	mul.f64 	%fd129, %fd125, %fd128;
	add.s32 	%r32, %r46, %r5;
	st.shared.f64 	[%r32], %fd129;
	neg.f64 	%fd130, %fd174;
	mul.f64 	%fd131, %fd125, %fd130;
	add.s32 	%r33, %r46, %r8;
	st.shared.f64 	[%r33], %fd131;
	bar.sync 	0;
	ld.global.u64 	%rd64, [%rd8];
	setp.ne.s64 	%p15, %rd64, 1;
	setp.leu.f64 	%p16, %fd176, %fd62;
	or.pred  	%p17, %p16, %p15;
	@%p17 bra 	$L__BB1_21;
	ld.global.f64 	%fd132, [%rd7];
	shl.b64 	%rd65, %rd6, 3;
	add.s64 	%rd66, %rd1, %rd65;
	ld.global.f64 	%fd133, [%rd66];
	div.rn.f64 	%fd134, %fd133, %fd176;
	min.f64 	%fd58, %fd132, %fd134;
	st.global.f64 	[%rd7], %fd58;
	setp.lt.s32 	%p18, %r13, 0;
	@%p18 bra 	$L__BB1_21;
	shl.b64 	%rd67, %rd11, 3;
	and.b64  	%rd68, %rd67, 17179869176;
	add.s64 	%rd69, %rd1, %rd68;
	ld.global.f64 	%fd135, [%rd69];
	div.rn.f64 	%fd136, %fd135, %fd176;
	min.f64 	%fd137, %fd58, %fd136;
	st.global.f64 	[%rd7], %fd137;
$L__BB1_21:
	add.s32 	%r49, %r49, 1;
	add.s32 	%r48, %r48, 2;
	add.s32 	%r47, %r47, 1;
	add.s32 	%r46, %r46, %r7;
	setp.ne.s32 	%p19, %r49, 3;
	@%p19 bra 	$L__BB1_2;
	ld.param.u64 	%rd91, [_Z44compute_fluxes_central_structure_cuda_singleidddddiPdPlS0_S_S_S_S_S0_S_S_S_S_S_S_S_S_S_S_S__param_25];
	ld.param.u64 	%rd90, [_Z44compute_fluxes_central_structure_cuda_singleidddddiPdPlS0_S_S_S_S_S0_S_S_S_S_S_S_S_S_S_S_S__param_24];
	ld.param.u64 	%rd89, [_Z44compute_fluxes_central_structure_cuda_singleidddddiPdPlS0_S_S_S_S_S0_S_S_S_S_S_S_S_S_S_S_S__param_23];
	ld.param.u64 	%rd88, [_Z44compute_fluxes_central_structure_cuda_singleidddddiPdPlS0_S_S_S_S_S0_S_S_S_S_S_S_S_S_S_S_S__param_22];
	ld.param.u64 	%rd85, [_Z44compute_fluxes_central_structure_cuda_singleidddddiPdPlS0_S_S_S_S_S0_S_S_S_S_S_S_S_S_S_S_S__param_13];
	cvta.to.global.u64 	%rd70, %rd85;
	shl.b64 	%rd71, %rd6, 3;
	add.s64 	%rd72, %rd70, %rd71;
	ld.global.f64 	%fd138, [%rd72];
	rcp.rn.f64 	%fd139, %fd138;
	shl.b32 	%r34, %r1, 3;
	mov.u32 	%r35, _ZZ44compute_fluxes_central_structure_cuda_singleidddddiPdPlS0_S_S_S_S_S0_S_S_S_S_S_S_S_S_S_S_S_E7sh_data;
	add.s32 	%r36, %r35, %r34;
	ld.shared.f64 	%fd140, [%r36];
	add.s32 	%r37, %r36, %r7;
	ld.shared.f64 	%fd141, [%r37];
	add.f64 	%fd142, %fd140, %fd141;
	add.s32 	%r38, %r37, %r7;
	ld.shared.f64 	%fd143, [%r38];
	add.f64 	%fd144, %fd142, %fd143;
	mul.f64 	%fd145, %fd139, %fd144;
	cvta.to.global.u64 	%rd73, %rd88;
	add.s64 	%rd74, %rd73, %rd71;
	st.global.f64 	[%rd74], %fd145;
	add.s32 	%r39, %r38, %r7;
	ld.shared.f64 	%fd146, [%r39];
	add.s32 	%r40, %r39, %r7;
	ld.shared.f64 	%fd147, [%r40];
	add.f64 	%fd148, %fd146, %fd147;
	add.s32 	%r41, %r40, %r7;
	ld.shared.f64 	%fd149, [%r41];
	add.f64 	%fd150, %fd148, %fd149;
	mul.f64 	%fd151, %fd139, %fd150;
	cvta.to.global.u64 	%rd75, %rd89;
	add.s64 	%rd76, %rd75, %rd71;
	st.global.f64 	[%rd76], %fd151;
	add.s32 	%r42, %r41, %r7;
	ld.shared.f64 	%fd152, [%r42];
	add.s32 	%r43, %r42, %r7;
	ld.shared.f64 	%fd153, [%r43];
	add.f64 	%fd154, %fd152, %fd153;
	add.s32 	%r44, %r43, %r7;
	ld.shared.f64 	%fd155, [%r44];
	add.f64 	%fd156, %fd154, %fd155;
	mul.f64 	%fd157, %fd139, %fd156;
	cvta.to.global.u64 	%rd77, %rd90;
	add.s64 	%rd78, %rd77, %rd71;
	st.global.f64 	[%rd78], %fd157;
	cvta.to.global.u64 	%rd79, %rd91;
	add.s64 	%rd80, %rd79, %rd71;
	st.global.f64 	[%rd80], %fd176;
$L__BB1_23:
	ret;

}


// ===== COMPILED SASS (sm_100) =====

	.target	sm_100

	.elftype	@"ET_EXEC"


//--------------------- .note.nv.tkinfo           --------------------------
	.section	.note.nv.tkinfo,"",@"SHT_NOTE"
	.sectionflags	@"SHF_NOTE_NV_TKINFO"
	.tkinfo
        /*0018*/ 	.word	0x00000002
        /*0030*/ 	.string	""
        /*0030*/ 	.string	"ptxas"
        /*0030*/ 	.string	"Cuda compilation tools, release 13.0, V13.0.88"
        /*0030*/ 	.string	"Build cuda_13.0.r13.0/compiler.36424714_0"
        /*0030*/ 	.string	"-arch sm_100 -m 64 "



//--------------------- .note.nv.cuinfo           --------------------------
	.section	.note.nv.cuinfo,"",@"SHT_NOTE"
	.sectionflags	@"SHF_NOTE_NV_CUINFO"
        /*0018*/ 	.short	0x0002
        /*001a*/ 	.short	0x0064
        /*001c*/ 	.short	0x0082
	.zero		2


//--------------------- .nv.info                  --------------------------
	.section	.nv.info,"",@"SHT_CUDA_INFO"
	.align	4


	//----- nvinfo : EIATTR_REGCOUNT
	.align		4
        /*0000*/ 	.byte	0x04, 0x2f
        /*0002*/ 	.short	(.L_1 - .L_0)
	.align		4
.L_0:
        /*0004*/ 	.word	index@(_Z37compute_fluxes_central_structure_CUDAidddddiPdPlS0_S_S_S_S_S0_S_S_S_S_S_S_S_S_S_S_S_)
        /*0008*/ 	.word	0x00000048


	//----- nvinfo : EIATTR_FRAME_SIZE
	.align		4
.L_1:
        /*000c*/ 	.byte	0x04, 0x11
        /*000e*/ 	.short	(.L_3 - .L_2)
	.align		4
.L_2:
        /*0010*/ 	.word	index@($__internal_5_$__cuda_sm20_dsqrt_rn_f64_mediumpath_v1)
        /*0014*/ 	.word	0x00000000


	//----- nvinfo : EIATTR_FRAME_SIZE
	.align		4
.L_3:
        /*0018*/ 	.byte	0x04, 0x11
        /*001a*/ 	.short	(.L_5 - .L_4)
	.align		4
.L_4:
        /*001c*/ 	.word	index@($__internal_4_$__cuda_sm20_div_rn_f64_full)
        /*0020*/ 	.word	0x00000000


	//----- nvinfo : EIATTR_FRAME_SIZE
	.align		4
.L_5:
        /*0024*/ 	.byte	0x04, 0x11
        /*0026*/ 	.short	(.L_7 - .L_6)
	.align		4
.L_6:
        /*0028*/ 	.word	index@($__internal_3_$__cuda_sm20_dblrcp_rn_slowpath_v3)
        /*002c*/ 	.word	0x00000000


	//----- nvinfo : EIATTR_FRAME_SIZE
	.align		4
.L_7:
        /*0030*/ 	.byte	0x04, 0x11
        /*0032*/ 	.short	(.L_9 - .L_8)
	.align		4
.L_8:
        /*0034*/ 	.word	index@(_Z37compute_fluxes_central_structure_CUDAidddddiPdPlS0_S_S_S_S_S0_S_S_S_S_S_S_S_S_S_S_S_)
        /*0038*/ 	.word	0x00000000


	//----- nvinfo : EIATTR_REGCOUNT
	.align		4
.L_9:
        /*003c*/ 	.byte	0x04, 0x2f
        /*003e*/ 	.short	(.L_11 - .L_10)
	.align		4
.L_10:
        /*0040*/ 	.word	index@(_Z44compute_fluxes_central_structure_cuda_singleidddddiPdPlS0_S_S_S_S_S0_S_S_S_S_S_S_S_S_S_S_S_)
        /*0044*/ 	.word	0x00000040


	//----- nvinfo : EIATTR_FRAME_SIZE
	.align		4
.L_11:
        /*0048*/ 	.byte	0x04, 0x11
        /*004a*/ 	.short	(.L_13 - .L_12)
	.align		4
.L_12:
        /*004c*/ 	.word	index@($__internal_2_$__cuda_sm20_dsqrt_rn_f64_mediumpath_v1)
        /*0050*/ 	.word	0x00000000


	//----- nvinfo : EIATTR_FRAME_SIZE
	.align		4
.L_13:
        /*0054*/ 	.byte	0x04, 0x11
        /*0056*/ 	.short	(.L_15 - .L_14)
	.align		4
.L_14:
        /*0058*/ 	.word	index@($__internal_1_$__cuda_sm20_div_rn_f64_full)
        /*005c*/ 	.word	0x00000000


	//----- nvinfo : EIATTR_FRAME_SIZE
	.align		4
.L_15:
        /*0060*/ 	.byte	0x04, 0x11
        /*0062*/ 	.short	(.L_17 - .L_16)
	.align		4
.L_16:
        /*0064*/ 	.word	index@($__internal_0_$__cuda_sm20_dblrcp_rn_slowpath_v3)
        /*0068*/ 	.word	0x00000000


	//----- nvinfo : EIATTR_FRAME_SIZE
	.align		4
.L_17:
        /*006c*/ 	.byte	0x04, 0x11
        /*006e*/ 	.short	(.L_19 - .L_18)
	.align		4
.L_18:
        /*0070*/ 	.word	index@(_Z44compute_fluxes_central_structure_cuda_singleidddddiPdPlS0_S_S_S_S_S0_S_S_S_S_S_S_S_S_S_S_S_)
        /*0074*/ 	.word	0x00000000


	//----- nvinfo : EIATTR_MIN_STACK_SIZE
	.align		4
.L_19:
        /*0078*/ 	.byte	0x04, 0x12
        /*007a*/ 	.short	(.L_21 - .L_20)
	.align		4
.L_20:
        /*007c*/ 	.word	index@(_Z44compute_fluxes_central_structure_cuda_singleidddddiPdPlS0_S_S_S_S_S0_S_S_S_S_S_S_S_S_S_S_S_)
        /*0080*/ 	.word	0x00000000


	//----- nvinfo : EIATTR_MIN_STACK_SIZE
	.align		4
.L_21:
        /*0084*/ 	.byte	0x04, 0x12
        /*0086*/ 	.short	(.L_23 - .L_22)
	.align		4
.L_22:
        /*0088*/ 	.word	index@(_Z37compute_fluxes_central_structure_CUDAidddddiPdPlS0_S_S_S_S_S0_S_S_S_S_S_S_S_S_S_S_S_)
        /*008c*/ 	.word	0x00000000
.L_23:


//--------------------- .nv.compat                --------------------------
	.section	.nv.compat,"",@"SHT_CUDA_COMPAT_INFO"
	.align	4
        /*0000*/ 	.byte	0x02, 0x09, 0x00, 0x00, 0x02, 0x02, 0x01, 0x00, 0x02, 0x05, 0x05, 0x00, 0x03, 0x07, 0x01, 0x01
        /*0010*/ 	.byte	0x02, 0x03, 0x00, 0x00, 0x02, 0x06, 0x01, 0x00, 0x04, 0x0b, 0x08, 0x00, 0x01, 0x00, 0x00, 0x00
        /*0020*/ 	.byte	0x00, 0x00, 0x00, 0x00


//--------------------- .nv.info._Z44compute_fluxes_central_structure_cuda_singleidddddiPdPlS0_S_S_S_S_S0_S_S_S_S_S_S_S_S_S_S_S_ --------------------------
	.section	.nv.info._Z44compute_fluxes_central_structure_cuda_singleidddddiPdPlS0_S_S_S_S_S0_S_S_S_S_S_S_S_S_S_S_S_,"",@"SHT_CUDA_INFO"
	.sectionflags	@""
	.align	4


	//----- nvinfo : EIATTR_CUDA_API_VERSION
	.align		4
        /*0000*/ 	.byte	0x04, 0x37
        /*0002*/ 	.short	(.L_25 - .L_24)
.L_24:
        /*0004*/ 	.word	0x00000082


	//----- nvinfo : EIATTR_KPARAM_INFO
	.align		4
.L_25:
        /*0008*/ 	.byte	0x04, 0x17
        /*000a*/ 	.short	(.L_27 - .L_26)
.L_26:
        /*000c*/ 	.word	0x00000000
        /*0010*/ 	.short	0x0019
        /*0012*/ 	.short	0x00c8
        /*0014*/ 	.byte	0x00, 0xf5, 0x21, 0x00


	//----- nvinfo : EIATTR_KPARAM_INFO
	.align		4
.L_27:
        /*0018*/ 	.byte	0x04, 0x17
        /*001a*/ 	.short	(.L_29 - .L_28)
.L_28:
        /*001c*/ 	.word	0x00000000
        /*0020*/ 	.short	0x0018
        /*0022*/ 	.short	0x00c0
        /*0024*/ 	.byte	0x00, 0xf5, 0x21, 0x00


	//----- nvinfo : EIATTR_KPARAM_INFO
	.align		4
.L_29:
        /*0028*/ 	.byte	0x04, 0x17
        /*002a*/ 	.short	(.L_31 - .L_30)
.L_30:
        /*002c*/ 	.word	0x00000000
        /*0030*/ 	.short	0x0017
        /*0032*/ 	.short	0x00b8
        /*0034*/ 	.byte	0x00, 0xf5, 0x21, 0x00


	//----- nvinfo : EIATTR_KPARAM_INFO
	.align		4
.L_31:
        /*0038*/ 	.byte	0x04, 0x17
        /*003a*/ 	.short	(.L_33 - .L_32)
.L_32:
        /*003c*/ 	.word	0x00000000
        /*0040*/ 	.short	0x0016
        /*0042*/ 	.short	0x00b0
        /*0044*/ 	.byte	0x00, 0xf5, 0x21, 0x00


	//----- nvinfo : EIATTR_KPARAM_INFO
	.align		4
.L_33:
        /*0048*/ 	.byte	0x04, 0x17
        /*004a*/ 	.short	(.L_35 - .L_34)
.L_34:
        /*004c*/ 	.word	0x00000000
        /*0050*/ 	.short	0x0015
        /*0052*/ 	.short	0x00a8
        /*0054*/ 	.byte	0x00, 0xf5, 0x21, 0x00


	//----- nvinfo : EIATTR_KPARAM_INFO
	.align		4
.L_35:
        /*0058*/ 	.byte	0x04, 0x17
        /*005a*/ 	.short	(.L_37 - .L_36)
.L_36:
        /*005c*/ 	.word	0x00000000
        /*0060*/ 	.short	0x0014
        /*0062*/ 	.short	0x00a0
        /*0064*/ 	.byte	0x00, 0xf5, 0x21, 0x00


	//----- nvinfo : EIATTR_KPARAM_INFO
	.align		4
.L_37:
        /*0068*/ 	.byte	0x04, 0x17
        /*006a*/ 	.short	(.L_39 - .L_38)
.L_38:
        /*006c*/ 	.word	0x00000000
        /*0070*/ 	.short	0x0013
        /*0072*/ 	.short	0x0098
        /*0074*/ 	.byte	0x00, 0xf5, 0x21, 0x00


	//----- nvinfo : EIATTR_KPARAM_INFO
	.align		4
.L_39:
        /*0078*/ 	.byte	0x04, 0x17
        /*007a*/ 	.short	(.L_41 - .L_40)
.L_40:
        /*007c*/ 	.word	0x00000000
        /*0080*/ 	.short	0x0012
        /*0082*/ 	.short	0x0090
        /*0084*/ 	.byte	0x00, 0xf5, 0x21, 0x00


	//----- nvinfo : EIATTR_KPARAM_INFO
	.align		4
.L_41:
        /*0088*/ 	.byte	0x04, 0x17
        /*008a*/ 	.short	(.L_43 - .L_42)
.L_42:
        /*008c*/ 	.word	0x00000000
        /*0090*/ 	.short	0x0011
        /*0092*/ 	.short	0x0088
        /*0094*/ 	.byte	0x00, 0xf5, 0x21, 0x00


	//----- nvinfo : EIATTR_KPARAM_INFO
	.align		4
.L_43:
        /*0098*/ 	.byte	0x04, 0x17
        /*009a*/ 	.short	(.L_45 - .L_44)
.L_44:
        /*009c*/ 	.word	0x00000000
        /*00a0*/ 	.short	0x0010
        /*00a2*/ 	.short	0x0080
        /*00a4*/ 	.byte	0x00, 0xf5, 0x21, 0x00


	//----- nvinfo : EIATTR_KPARAM_INFO
	.align		4
.L_45:
        /*00a8*/ 	.byte	0x04, 0x17
        /*00aa*/ 	.short	(.L_47 - .L_46)
.L_46:
        /*00ac*/ 	.word	0x00000000
        /*00b0*/ 	.short	0x000f
        /*00b2*/ 	.short	0x0078
        /*00b4*/ 	.byte	0x00, 0xf5, 0x21, 0x00


	//----- nvinfo : EIATTR_KPARAM_INFO
	.align		4
.L_47:
        /*00b8*/ 	.byte	0x04, 0x17
        /*00ba*/ 	.short	(.L_49 - .L_48)
.L_48:
        /*00bc*/ 	.word	0x00000000
        /*00c0*/ 	.short	0x000e
        /*00c2*/ 	.short	0x0070
        /*00c4*/ 	.byte	0x00, 0xf5, 0x21, 0x00


	//----- nvinfo : EIATTR_KPARAM_INFO
	.align		4
.L_49:
        /*00c8*/ 	.byte	0x04, 0x17
        /*00ca*/ 	.short	(.L_51 - .L_50)
.L_50:
        /*00cc*/ 	.word	0x00000000
        /*00d0*/ 	.short	0x000d
        /*00d2*/ 	.short	0x0068
        /*00d4*/ 	.byte	0x00, 0xf5, 0x21, 0x00


	//----- nvinfo : EIATTR_KPARAM_INFO
	.align		4
.L_51:
        /*00d8*/ 	.byte	0x04, 0x17
        /*00da*/ 	.short	(.L_53 - .L_52)
.L_52:
        /*00dc*/ 	.word	0x00000000
        /*00e0*/ 	.short	0x000c
        /*00e2*/ 	.short	0x0060
        /*00e4*/ 	.byte	0x00, 0xf5, 0x21, 0x00


	//----- nvinfo : EIATTR_KPARAM_INFO
	.align		4
.L_53:
        /*00e8*/ 	.byte	0x04, 0x17
        /*00ea*/ 	.short	(.L_55 - .L_54)
.L_54:
        /*00ec*/ 	.word	0x00000000
        /*00f0*/ 	.short	0x000b
        /*00f2*/ 	.short	0x0058
        /*00f4*/ 	.byte	0x00, 0xf5, 0x21, 0x00


	//----- nvinfo : EIATTR_KPARAM_INFO
	.align		4
.L_55:
        /*00f8*/ 	.byte	0x04, 0x17
        /*00fa*/ 	.short	(.L_57 - .L_56)
.L_56:
        /*00fc*/ 	.word	0x00000000
        /*0100*/ 	.short	0x000a
        /*0102*/ 	.short	0x0050
        /*0104*/ 	.byte	0x00, 0xf5, 0x21, 0x00


	//----- nvinfo : EIATTR_KPARAM_INFO
	.align		4
.L_57:
        /*0108*/ 	.byte	0x04, 0x17
        /*010a*/ 	.short	(.L_59 - .L_58)
.L_58:
        /*010c*/ 	.word	0x00000000
        /*0110*/ 	.short	0x0009
        /*0112*/ 	.short	0x0048
        /*0114*/ 	.byte	0x00, 0xf5, 0x21, 0x00


	//----- nvinfo : EIATTR_KPARAM_INFO
	.align		4
.L_59:
        /*0118*/ 	.byte	0x04, 0x17
        /*011a*/ 	.short	(.L_61 - .L_60)
.L_60:
        /*011c*/ 	.word	0x00000000
        /*0120*/ 	.short	0x0008
        /*0122*/ 	.short	0x0040
        /*0124*/ 	.byte	0x00, 0xf5, 0x21, 0x00


	//----- nvinfo : EIATTR_KPARAM_INFO
	.align		4
.L_61:
        /*0128*/ 	.byte	0x04, 0x17
        /*012a*/ 	.short	(.L_63 - .L_62)
.L_62:
        /*012c*/ 	.word	0x00000000
        /*0130*/ 	.short	0x0007
        /*0132*/ 	.short	0x0038
        /*0134*/ 	.byte	0x00, 0xf5, 0x21, 0x00


	//----- nvinfo : EIATTR_KPARAM_INFO
	.align		4
.L_63:
        /*0138*/ 	.byte	0x04, 0x17
        /*013a*/ 	.short	(.L_65 - .L_64)
.L_64:
        /*013c*/ 	.word	0x00000000
        /*0140*/ 	.short	0x0006
        /*0142*/ 	.short	0x0030
        /*0144*/ 	.byte	0x00, 0xf0, 0x11, 0x00


	//----- nvinfo : EIATTR_KPARAM_INFO
	.align		4
.L_65:
        /*0148*/ 	.byte	0x04, 0x17
        /*014a*/ 	.short	(.L_67 - .L_66)
.L_66:
        /*014c*/ 	.word	0x00000000
        /*0150*/ 	.short	0x0005
        /*0152*/ 	.short	0x0028
        /*0154*/ 	.byte	0x00, 0xf0, 0x21, 0x00


	//----- nvinfo : EIATTR_KPARAM_INFO
	.align		4
.L_67:
        /*0158*/ 	.byte	0x04, 0x17
        /*015a*/ 	.short	(.L_69 - .L_68)
.L_68:
        /*015c*/ 	.word	0x00000000
        /*0160*/ 	.short	0x0004
        /*0162*/ 	.short	0x0020
        /*0164*/ 	.byte	0x00, 0xf0, 0x21, 0x00


	//----- nvinfo : EIATTR_KPARAM_INFO
	.align		4
.L_69:
        /*0168*/ 	.byte	0x04, 0x17
        /*016a*/ 	.short	(.L_71 - .L_70)
.L_70:
        /*016c*/ 	.word	0x00000000
        /*0170*/ 	.short	0x0003
        /*0172*/ 	.short	0x0018
        /*0174*/ 	.byte	0x00, 0xf0, 0x21, 0x00


	//----- nvinfo : EIATTR_KPARAM_INFO
	.align		4
.L_71:
        /*0178*/ 	.byte	0x04, 0x17
        /*017a*/ 	.short	(.L_73 - .L_72)
.L_72:
        /*017c*/ 	.word	0x00000000
        /*0180*/ 	.short	0x0002
        /*0182*/ 	.short	0x0010
        /*0184*/ 	.byte	0x00, 0xf0, 0x21, 0x00


	//----- nvinfo : EIATTR_KPARAM_INFO
	.align		4
.L_73:
        /*0188*/ 	.byte	0x04, 0x17
        /*018a*/ 	.short	(.L_75 - .L_74)
.L_74:
        /*018c*/ 	.word	0x00000000
        /*0190*/ 	.short	0x0001
        /*0192*/ 	.short	0x0008
        /*0194*/ 	.byte	0x00, 0xf0, 0x21, 0x00


	//----- nvinfo : EIATTR_KPARAM_INFO
	.align		4
.L_75:
        /*0198*/ 	.byte	0x04, 0x17
        /*019a*/ 	.short	(.L_77 - .L_76)
.L_76:
        /*019c*/ 	.word	0x00000000
        /*01a0*/ 	.short	0x0000
        /*01a2*/ 	.short	0x0000
        /*01a4*/ 	.byte	0x00, 0xf0, 0x11, 0x00


	//----- nvinfo : EIATTR_SPARSE_MMA_MASK
	.align		4
.L_77:
        /*01a8*/ 	.byte	0x03, 0x50
        /*01aa*/ 	.short	0x0000


	//----- nvinfo : EIATTR_MAXREG_COUNT
	.align		4
        /*01ac*/ 	.byte	0x03, 0x1b
        /*01ae*/ 	.short	0x00ff


	//----- nvinfo : EIATTR_NUM_BARRIERS
	.align		4
        /*01b0*/ 	.byte	0x02, 0x4c
        /*01b2*/ 	.byte	0x01
	.zero		1


	//----- nvinfo : EIATTR_MERCURY_ISA_VERSION
	.align		4
        /*01b4*/ 	.byte	0x03, 0x5f
        /*01b6*/ 	.short	0x0101


	//----- nvinfo : EIATTR_VRC_CTA_INIT_COUNT
	.align		4
        /*01b8*/ 	.byte	0x02, 0x4a
	.zero		1
	.zero		1


	//----- nvinfo : EIATTR_EXIT_INSTR_OFFSETS
	.align		4
        /*01bc*/ 	.byte	0x04, 0x1c
        /*01be*/ 	.short	(.L_79 - .L_78)


	//   ....[0]....
.L_78:
        /*01c0*/ 	.word	0x00000100


	//   ....[1]....
        /*01c4*/ 	.word	0x000026a0


	//----- nvinfo : EIATTR_CRS_STACK_SIZE
	.align		4
.L_79:
        /*01c8*/ 	.byte	0x04, 0x1e
        /*01ca*/ 	.short	(.L_81 - .L_80)
.L_80:
        /*01cc*/ 	.word	0x00000000


	//----- nvinfo : EIATTR_CBANK_PARAM_SIZE
	.align		4
.L_81:
        /*01d0*/ 	.byte	0x03, 0x19
        /*01d2*/ 	.short	0x00d0


	//----- nvinfo : EIATTR_PARAM_CBANK
	.align		4
        /*01d4*/ 	.byte	0x04, 0x0a
        /*01d6*/ 	.short	(.L_83 - .L_82)
	.align		4
.L_82:
        /*01d8*/ 	.word	index@(.nv.constant0._Z44compute_fluxes_central_structure_cuda_singleidddddiPdPlS0_S_S_S_S_S0_S_S_S_S_S_S_S_S_S_S_S_)
        /*01dc*/ 	.short	0x0380
        /*01de*/ 	.short	0x00d0


	//----- nvinfo : EIATTR_SW_WAR
	.align		4
.L_83:
        /*01e0*/ 	.byte	0x04, 0x36
        /*01e2*/ 	.short	(.L_85 - .L_84)
.L_84:
        /*01e4*/ 	.word	0x00000008
.L_85:


//--------------------- .nv.info._Z37compute_fluxes_central_structure_CUDAidddddiPdPlS0_S_S_S_S_S0_S_S_S_S_S_S_S_S_S_S_S_ --------------------------
	.section	.nv.info._Z37compute_fluxes_central_structure_CUDAidddddiPdPlS0_S_S_S_S_S0_S_S_S_S_S_S_S_S_S_S_S_,"",@"SHT_CUDA_INFO"
	.sectionflags	@""
	.align	4


	//----- nvinfo : EIATTR_CUDA_API_VERSION
	.align		4
        /*0000*/ 	.byte	0x04, 0x37
        /*0002*/ 	.short	(.L_87 - .L_86)
.L_86:
        /*0004*/ 	.word	0x00000082


	//----- nvinfo : EIATTR_KPARAM_INFO
	.align		4
.L_87:
        /*0008*/ 	.byte	0x04, 0x17
        /*000a*/ 	.short	(.L_89 - .L_88)
.L_88:
        /*000c*/ 	.word	0x00000000
        /*0010*/ 	.short	0x0019
        /*0012*/ 	.short	0x00c8
        /*0014*/ 	.byte	0x00, 0xf5, 0x21, 0x00


	//----- nvinfo : EIATTR_KPARAM_INFO
	.align		4
.L_89:
        /*0018*/ 	.byte	0x04, 0x17
        /*001a*/ 	.short	(.L_91 - .L_90)
.L_90:
        /*001c*/ 	.word	0x00000000
        /*0020*/ 	.short	0x0018
        /*0022*/ 	.short	0x00c0
        /*0024*/ 	.byte	0x00, 0xf5, 0x21, 0x00


	//----- nvinfo : EIATTR_KPARAM_INFO
	.align		4
.L_91:
        /*0028*/ 	.byte	0x04, 0x17
        /*002a*/ 	.short	(.L_93 - .L_92)
.L_92:
        /*002c*/ 	.word	0x00000000
        /*0030*/ 	.short	0x0017
        /*0032*/ 	.short	0x00b8
        /*0034*/ 	.byte	0x00, 0xf5, 0x21, 0x00


	//----- nvinfo : EIATTR_KPARAM_INFO
	.align		4
.L_93:
        /*0038*/ 	.byte	0x04, 0x17
        /*003a*/ 	.short	(.L_95 - .L_94)
.L_94:
        /*003c*/ 	.word	0x00000000
        /*0040*/ 	.short	0x0016
        /*0042*/ 	.short	0x00b0
        /*0044*/ 	.byte	0x00, 0xf5, 0x21, 0x00


	//----- nvinfo : EIATTR_KPARAM_INFO
	.align		4
.L_95:
        /*0048*/ 	.byte	0x04, 0x17
        /*004a*/ 	.short	(.L_97 - .L_96)
.L_96:
        /*004c*/ 	.word	0x00000000
        /*0050*/ 	.short	0x0015
        /*0052*/ 	.short	0x00a8
        /*0054*/ 	.byte	0x00, 0xf5, 0x21, 0x00


	//----- nvinfo : EIATTR_KPARAM_INFO
	.align		4
.L_97:
        /*0058*/ 	.byte	0x04, 0x17
        /*005a*/ 	.short	(.L_99 - .L_98)
.L_98:
        /*005c*/ 	.word	0x00000000
        /*0060*/ 	.short	0x0014
        /*0062*/ 	.short	0x00a0
        /*0064*/ 	.byte	0x00, 0xf5, 0x21, 0x00


	//----- nvinfo : EIATTR_KPARAM_INFO
	.align		4
.L_99:
        /*0068*/ 	.byte	0x04, 0x17
        /*006a*/ 	.short	(.L_101 - .L_100)
.L_100:
        /*006c*/ 	.word	0x00000000
        /*0070*/ 	.short	0x0013
        /*0072*/ 	.short	0x0098
        /*0074*/ 	.byte	0x00, 0xf5, 0x21, 0x00


	//----- nvinfo : EIATTR_KPARAM_INFO
	.align		4
.L_101:
        /*0078*/ 	.byte	0x04, 0x17
        /*007a*/ 	.short	(.L_103 - .L_102)
.L_102:
        /*007c*/ 	.word	0x00000000
        /*0080*/ 	.short	0x0012
        /*0082*/ 	.short	0x0090
        /*0084*/ 	.byte	0x00, 0xf5, 0x21, 0x00


	//----- nvinfo : EIATTR_KPARAM_INFO
	.align		4
.L_103:
        /*0088*/ 	.byte	0x04, 0x17
        /*008a*/ 	.short	(.L_105 - .L_104)
.L_104:
        /*008c*/ 	.word	0x00000000
        /*0090*/ 	.short	0x0011
        /*0092*/ 	.short	0x0088
        /*0094*/ 	.byte	0x00, 0xf5, 0x21, 0x00


	//----- nvinfo : EIATTR_KPARAM_INFO
	.align		4
.L_105:
        /*0098*/ 	.byte	0x04, 0x17
        /*009a*/ 	.short	(.L_107 - .L_106)
.L_106:
        /*009c*/ 	.word	0x00000000
        /*00a0*/ 	.short	0x0010
        /*00a2*/ 	.short	0x0080
        /*00a4*/ 	.byte	0x00, 0xf5, 0x21, 0x00


	//----- nvinfo : EIATTR_KPARAM_INFO
	.align		4
.L_107:
        /*00a8*/ 	.byte	0x04, 0x17
        /*00aa*/ 	.short	(.L_109 - .L_108)
.L_108:
        /*00ac*/ 	.word	0x00000000
        /*00b0*/ 	.short	0x000f
        /*00b2*/ 	.short	0x0078
        /*00b4*/ 	.byte	0x00, 0xf5, 0x21, 0x00


	//----- nvinfo : EIATTR_KPARAM_INFO
	.align		4
.L_109:
        /*00b8*/ 	.byte	0x04, 0x17
        /*00ba*/ 	.short	(.L_111 - .L_110)
.L_110:
        /*00bc*/ 	.word	0x00000000
        /*00c0*/ 	.short	0x000e
        /*00c2*/ 	.short	0x0070
        /*00c4*/ 	.byte	0x00, 0xf5, 0x21, 0x00


	//----- nvinfo : EIATTR_KPARAM_INFO
	.align		4
.L_111:
        /*00c8*/ 	.byte	0x04, 0x17
        /*00ca*/ 	.short	(.L_113 - .L_112)
.L_112:
        /*00cc*/ 	.word	0x00000000
        /*00d0*/ 	.short	0x000d
        /*00d2*/ 	.short	0x0068
        /*00d4*/ 	.byte	0x00, 0xf5, 0x21, 0x00


	//----- nvinfo : EIATTR_KPARAM_INFO
	.align		4
.L_113:
        /*00d8*/ 	.byte	0x04, 0x17
        /*00da*/ 	.short	(.L_115 - .L_114)
.L_114:
        /*00dc*/ 	.word	0x00000000
        /*00e0*/ 	.short	0x000c
        /*00e2*/ 	.short	0x0060
        /*00e4*/ 	.byte	0x00, 0xf5, 0x21, 0x00


	//----- nvinfo : EIATTR_KPARAM_INFO
	.align		4
.L_115:
        /*00e8*/ 	.byte	0x04, 0x17
        /*00ea*/ 	.short	(.L_117 - .L_116)
.L_116:
        /*00ec*/ 	.word	0x00000000
        /*00f0*/ 	.short	0x000b
        /*00f2*/ 	.short	0x0058
        /*00f4*/ 	.byte	0x00, 0xf5, 0x21, 0x00


	//----- nvinfo : EIATTR_KPARAM_INFO
	.align		4
.L_117:
        /*00f8*/ 	.byte	0x04, 0x17
        /*00fa*/ 	.short	(.L_119 - .L_118)
.L_118:
        /*00fc*/ 	.word	0x00000000
        /*0100*/ 	.short	0x000a
        /*0102*/ 	.short	0x0050
        /*0104*/ 	.byte	0x00, 0xf5, 0x21, 0x00


	//----- nvinfo : EIATTR_KPARAM_INFO
	.align		4
.L_119:
        /*0108*/ 	.byte	0x04, 0x17
        /*010a*/ 	.short	(.L_121 - .L_120)
.L_120:
        /*010c*/ 	.word	0x00000000
        /*0110*/ 	.short	0x0009
        /*0112*/ 	.short	0x0048
        /*0114*/ 	.byte	0x00, 0xf5, 0x21, 0x00


	//----- nvinfo : EIATTR_KPARAM_INFO
	.align		4
.L_121:
        /*0118*/ 	.byte	0x04, 0x17
        /*011a*/ 	.short	(.L_123 - .L_122)
.L_122:
        /*011c*/ 	.word	0x00000000
        /*0120*/ 	.short	0x0008
        /*0122*/ 	.short	0x0040
        /*0124*/ 	.byte	0x00, 0xf5, 0x21, 0x00


	//----- nvinfo : EIATTR_KPARAM_INFO
	.align		4
.L_123:
        /*0128*/ 	.byte	0x04, 0x17
        /*012a*/ 	.short	(.L_125 - .L_124)
.L_124:
        /*012c*/ 	.word	0x00000000
        /*0130*/ 	.short	0x0007
        /*0132*/ 	.short	0x0038
        /*0134*/ 	.byte	0x00, 0xf5, 0x21, 0x00


	//----- nvinfo : EIATTR_KPARAM_INFO
	.align		4
.L_125:
        /*0138*/ 	.byte	0x04, 0x17
        /*013a*/ 	.short	(.L_127 - .L_126)
.L_126:
        /*013c*/ 	.word	0x00000000
        /*0140*/ 	.short	0x0006
        /*0142*/ 	.short	0x0030
        /*0144*/ 	.byte	0x00, 0xf0, 0x11, 0x00


	//----- nvinfo : EIATTR_KPARAM_INFO
	.align		4
.L_127:
        /*0148*/ 	.byte	0x04, 0x17
        /*014a*/ 	.short	(.L_129 - .L_128)
.L_128:
        /*014c*/ 	.word	0x00000000
        /*0150*/ 	.short	0x0005
        /*0152*/ 	.short	0x0028
        /*0154*/ 	.byte	0x00, 0xf0, 0x21, 0x00


	//----- nvinfo : EIATTR_KPARAM_INFO
	.align		4
.L_129:
        /*0158*/ 	.byte	0x04, 0x17
        /*015a*/ 	.short	(.L_131 - .L_130)
.L_130:
        /*015c*/ 	.word	0x00000000
        /*0160*/ 	.short	0x0004
        /*0162*/ 	.short	0x0020
        /*0164*/ 	.byte	0x00, 0xf0, 0x21, 0x00


	//----- nvinfo : EIATTR_KPARAM_INFO
	.align		4
.L_131:
        /*0168*/ 	.byte	0x04, 0x17
        /*016a*/ 	.short	(.L_133 - .L_132)
.L_132:
        /*016c*/ 	.word	0x00000000
        /*0170*/ 	.short	0x0003
        /*0172*/ 	.short	0x0018
        /*0174*/ 	.byte	0x00, 0xf0, 0x21, 0x00


	//----- nvinfo : EIATTR_KPARAM_INFO
	.align		4
.L_133:
        /*0178*/ 	.byte	0x04, 0x17
        /*017a*/ 	.short	(.L_135 - .L_134)
.L_134:
        /*017c*/ 	.word	0x00000000
        /*0180*/ 	.short	0x0002
        /*0182*/ 	.short	0x0010
        /*0184*/ 	.byte	0x00, 0xf0, 0x21, 0x00


	//----- nvinfo : EIATTR_KPARAM_INFO
	.align		4
.L_135:
        /*0188*/ 	.byte	0x04, 0x17
        /*018a*/ 	.short	(.L_137 - .L_136)
.L_136:
        /*018c*/ 	.word	0x00000000
        /*0190*/ 	.short	0x0001
        /*0192*/ 	.short	0x0008
        /*0194*/ 	.byte	0x00, 0xf0, 0x21, 0x00


	//----- nvinfo : EIATTR_KPARAM_INFO
	.align		4
.L_137:
        /*0198*/ 	.byte	0x04, 0x17
        /*019a*/ 	.short	(.L_139 - .L_138)
.L_138:
        /*019c*/ 	.word	0x00000000
        /*01a0*/ 	.short	0x0000
        /*01a2*/ 	.short	0x0000
        /*01a4*/ 	.byte	0x00, 0xf0, 0x11, 0x00


	//----- nvinfo : EIATTR_SPARSE_MMA_MASK
	.align		4
.L_139:
        /*01a8*/ 	.byte	0x03, 0x50
        /*01aa*/ 	.short	0x0000


	//----- nvinfo : EIATTR_MAXREG_COUNT
	.align		4
        /*01ac*/ 	.byte	0x03, 0x1b
        /*01ae*/ 	.short	0x00ff


	//----- nvinfo : EIATTR_MERCURY_ISA_VERSION
	.align		4
        /*01b0*/ 	.byte	0x03, 0x5f
        /*01b2*/ 	.short	0x0101


	//----- nvinfo : EIATTR_VRC_CTA_INIT_COUNT
	.align		4
        /*01b4*/ 	.byte	0x02, 0x4a
	.zero		1
	.zero		1


	//----- nvinfo : EIATTR_EXIT_INSTR_OFFSETS
	.align		4
        /*01b8*/ 	.byte	0x04, 0x1c
        /*01ba*/ 	.short	(.L_141 - .L_140)


	//   ....[0]....
.L_140:
        /*01bc*/ 	.word	0x00000100


	//   ....[1]....
        /*01c0*/ 	.word	0x000033c0


	//----- nvinfo : EIATTR_CRS_STACK_SIZE
	.align		4
.L_141:
        /*01c4*/ 	.byte	0x04, 0x1e
        /*01c6*/ 	.short	(.L_143 - .L_142)
.L_142:
        /*01c8*/ 	.word	0x00000000


	//----- nvinfo : EIATTR_CBANK_PARAM_SIZE
	.align		4
.L_143:
        /*01cc*/ 	.byte	0x03, 0x19
        /*01ce*/ 	.short	0x00d0


	//----- nvinfo : EIATTR_PARAM_CBANK
	.align		4
        /*01d0*/ 	.byte	0x04, 0x0a
        /*01d2*/ 	.short	(.L_145 - .L_144)
	.align		4
.L_144:
        /*01d4*/ 	.word	index@(.nv.constant0._Z37compute_fluxes_central_structure_CUDAidddddiPdPlS0_S_S_S_S_S0_S_S_S_S_S_S_S_S_S_S_S_)
        /*01d8*/ 	.short	0x0380
        /*01da*/ 	.short	0x00d0


	//----- nvinfo : EIATTR_SW_WAR
	.align		4
.L_145:
        /*01dc*/ 	.byte	0x04, 0x36
        /*01de*/ 	.short	(.L_147 - .L_146)
.L_146:
        /*01e0*/ 	.word	0x00000008
.L_147:


//--------------------- .nv.callgraph             --------------------------
	.section	.nv.callgraph,"",@"SHT_CUDA_CALLGRAPH"
	.align	4
	.sectionentsize	8
	.align		4
        /*0000*/ 	.word	0x00000000
	.align		4
        /*0004*/ 	.word	0xffffffff
	.align		4
        /*0008*/ 	.word	0x00000000
	.align		4
        /*000c*/ 	.word	0xfffffffe
	.align		4
        /*0010*/ 	.word	0x00000000
	.align		4
        /*0014*/ 	.word	0xfffffffd
	.align		4
        /*0018*/ 	.word	0x00000000
	.align		4
        /*001c*/ 	.word	0xfffffffc


//--------------------- .text._Z44compute_fluxes_central_structure_cuda_singleidddddiPdPlS0_S_S_S_S_S0_S_S_S_S_S_S_S_S_S_S_S_ --------------------------
	.section	.text._Z44compute_fluxes_central_structure_cuda_singleidddddiPdPlS0_S_S_S_S_S0_S_S_S_S_S_S_S_S_S_S_S_,"ax",@progbits
	.align	128
        .global         _Z44compute_fluxes_central_structure_cuda_singleidddddiPdPlS0_S_S_S_S_S0_S_S_S_S_S_S_S_S_S_S_S_
        .type           _Z44compute_fluxes_central_structure_cuda_singleidddddiPdPlS0_S_S_S_S_S0_S_S_S_S_S_S_S_S_S_S_S_,@function
        .size           _Z44compute_fluxes_central_structure_cuda_singleidddddiPdPlS0_S_S_S_S_S0_S_S_S_S_S_S_S_S_S_S_S_,(.L_x_133 - _Z44compute_fluxes_central_structure_cuda_singleidddddiPdPlS0_S_S_S_S_S0_S_S_S_S_S_S_S_S_S_S_S_)
        .other          _Z44compute_fluxes_central_structure_cuda_singleidddddiPdPlS0_S_S_S_S_S0_S_S_S_S_S_S_S_S_S_S_S_,@"STO_CUDA_ENTRY STV_DEFAULT"
_Z44compute_fluxes_central_structure_cuda_singleidddddiPdPlS0_S_S_S_S_S0_S_S_S_S_S_S_S_S_S_S_S_:
.text._Z44compute_fluxes_central_structure_cuda_singleidddddiPdPlS0_S_S_S_S_S0_S_S_S_S_S_S_S_S_S_S_S_:
[----:B------:R-:W-:Y:S01]  /*0000*/  LDC R1, c[0x0][0x37c] ;  /* 0x0000df00ff017b82 */ /* 0x000fe20000000800 */
[----:B------:R-:W0:Y:S01]  /*0010*/  S2R R2, SR_TID.X ;  /* 0x0000000000027919 */ /* 0x000e220000002100 */
[----:B------:R-:W0:Y:S06]  /*0020*/  LDCU UR7, c[0x0][0x360] ;  /* 0x00006c00ff0777ac */ /* 0x000e2c0008000800 */
[----:B------:R-:W-:Y:S01]  /*0030*/  S2UR UR4, SR_CTAID.X ;  /* 0x00000000000479c3 */ /* 0x000fe20000002500 */
[----:B------:R-:W0:Y:S01]  /*0040*/  S2R R3, SR_TID.Y ;  /* 0x0000000000037919 */ /* 0x000e220000002200 */
[----:B------:R-:W1:Y:S01]  /*0050*/  LDCU UR6, c[0x0][0x370] ;  /* 0x00006e00ff0677ac */ /* 0x000e620008000800 */
[----:B------:R-:W2:Y:S05]  /*0060*/  LDCU UR8, c[0x0][0x380] ;  /* 0x00007000ff0877ac */ /* 0x000eaa0008000800 */
[----:B------:R-:W1:Y:S08]  /*0070*/  S2UR UR5, SR_CTAID.Y ;  /* 0x00000000000579c3 */ /* 0x000e700000002600 */
[----:B------:R-:W3:Y:S01]  /*0080*/  LDC R0, c[0x0][0x364] ;  /* 0x0000d900ff007b82 */ /* 0x000ee20000000800 */
[----:B-1----:R-:W-:Y:S01]  /*0090*/  UIMAD UR4, UR5, UR6, UR4 ;  /* 0x00000006050472a4 */ /* 0x002fe2000f8e0204 */
[----:B0-----:R-:W-:-:S02]  /*00a0*/  IMAD R2, R3, UR7, R2 ;  /* 0x0000000703027c24 */ /* 0x001fc4000f8e0202 */
[----:B---3--:R-:W-:-:S04]  /*00b0*/  IMAD R3, R0, UR7, RZ ;  /* 0x0000000700037c24 */ /* 0x008fc8000f8e02ff */
[----:B------:R-:W-:Y:S01]  /*00c0*/  IMAD R4, R3, UR4, R2 ;  /* 0x0000000403047c24 */ /* 0x000fe2000f8e0202 */
[----:B--2---:R-:W-:-:S04]  /*00d0*/  USHF.R.S32.HI UR4, URZ, 0x1f, UR8 ;  /* 0x0000001fff047899 */ /* 0x004fc80008011408 */
[----:B------:R-:W-:-:S04]  /*00e0*/  ISETP.GE.U32.AND P0, PT, R4, UR8, PT ;  /* 0x0000000804007c0c */ /* 0x000fc8000bf06070 */
[----:B------:R-:W-:-:S13]  /*00f0*/  ISETP.GE.AND.EX P0, PT, RZ, UR4, PT, P0 ;  /* 0x00000004ff007c0c */ /* 0x000fda000bf06300 */
[----:B------:R-:W-:Y:S05]  /*0100*/  @P0 EXIT ;  /* 0x000000000000094d */ /* 0x000fea0003800000 */
[----:B------:R-:W0:Y:S01]  /*0110*/  S2UR UR5, SR_CgaCtaId ;  /* 0x00000000000579c3 */ /* 0x000e220000008800 */
[----:B------:R-:W1:Y:S01]  /*0120*/  LDCU.64 UR8, c[0x0][0x3b8] ;  /* 0x00007700ff0877ac */ /* 0x000e620008000a00 */
[C---:B------:R-:W-:Y:S01]  /*0130*/  IMAD.SHL.U32 R22, R4.reuse, 0x8, RZ ;  /* 0x0000000804167824 */ /* 0x040fe200078e00ff */
[----:B------:R-:W-:Y:S01]  /*0140*/  SHF.R.U32.HI R0, RZ, 0x1d, R4 ;  /* 0x0000001dff007819 */ /* 0x000fe20000011604 */
[----:B------:R-:W-:Y:S01]  /*0150*/  BSSY.RECONVERGENT B0, `(.L_x_0) ;  /* 0x0000211000007945 */ /* 0x000fe20003800200 */
[----:B------:R-:W2:Y:S01]  /*0160*/  LDCU.64 UR12, c[0x0][0x3f0] ;  /* 0x00007e00ff0c77ac */ /* 0x000ea20008000a00 */
[----:B------:R-:W-:Y:S02]  /*0170*/  IMAD R5, R4, 0x3, RZ ;  /* 0x0000000304057824 */ /* 0x000fe400078e02ff */
[----:B------:R-:W3:Y:S01]  /*0180*/  LDC.64 R20, c[0x0][0x390] ;  /* 0x0000e400ff147b82 */ /* 0x000ee20000000a00 */
[----:B------:R-:W4:Y:S01]  /*0190*/  LDCU.64 UR6, c[0x0][0x358] ;  /* 0x00006b00ff0677ac */ /* 0x000f220008000a00 */
[----:B------:R-:W-:Y:S01]  /*01a0*/  UMOV UR4, 0x400 ;  /* 0x0000040000047882 */ /* 0x000fe20000000000 */
[----:B------:R-:W3:Y:S05]  /*01b0*/  LDCU.64 UR26, c[0x0][0x398] ;  /* 0x00007300ff1a77ac */ /* 0x000eea0008000a00 */
[----:B------:R-:W4:Y:S01]  /*01c0*/  LDC.64 R6, c[0x0][0x388] ;  /* 0x0000e200ff067b82 */ /* 0x000f220000000a00 */
[----:B------:R-:W3:Y:S01]  /*01d0*/  LDCU.64 UR36, c[0x0][0x390] ;  /* 0x00007200ff2477ac */ /* 0x000ee20008000a00 */
[----:B-1----:R-:W-:Y:S01]  /*01e0*/  IADD3 R24, P0, PT, R22, UR8, RZ ;  /* 0x0000000816187c10 */ /* 0x002fe2000ff1e0ff */
[----:B------:R-:W1:Y:S03]  /*01f0*/  LDCU.64 UR20, c[0x0][0x3a8] ;  /* 0x00007500ff1477ac */ /* 0x000e660008000a00 */
[----:B------:R-:W-:-:S02]  /*0200*/  IADD3.X R25, PT, PT, R0, UR9, RZ, P0, !PT ;  /* 0x0000000900197c10 */ /* 0x000fc400087fe4ff */
[----:B--2---:R-:W-:Y:S01]  /*0210*/  IADD3 R22, P0, PT, R22, UR12, RZ ;  /* 0x0000000c16167c10 */ /* 0x004fe2000ff1e0ff */
[----:B0-----:R-:W-:Y:S01]  /*0220*/  ULEA UR4, UR5, UR4, 0x18 ;  /* 0x0000000405047291 */ /* 0x001fe2000f8ec0ff */
[----:B------:R-:W0:Y:S02]  /*0230*/  LDCU.64 UR22, c[0x0][0x3a0] ;  /* 0x00007400ff1677ac */ /* 0x000e240008000a00 */
[----:B------:R-:W-:Y:S01]  /*0240*/  IADD3.X R23, PT, PT, R0, UR13, RZ, P0, !PT ;  /* 0x0000000d00177c10 */ /* 0x000fe200087fe4ff */
[----:B---3--:R-:W-:Y:S02]  /*0250*/  DMUL R20, R20, 0.5 ;  /* 0x3fe0000014147828 */ /* 0x008fe40000000000 */
[----:B------:R-:W-:Y:S01]  /*0260*/  LEA R54, R2, UR4, 0x3 ;  /* 0x0000000402367c11 */ /* 0x000fe2000f8e18ff */
[----:B------:R-:W2:Y:S01]  /*0270*/  LDCU UR18, c[0x0][0x3b0] ;  /* 0x00007600ff1277ac */ /* 0x000ea20008000800 */
[----:B------:R-:W3:Y:S01]  /*0280*/  LDCU.64 UR24, c[0x0][0x3e0] ;  /* 0x00007c00ff1877ac */ /* 0x000ee20008000a00 */
[----:B----4-:R4:W-:Y:S01]  /*0290*/  STG.E.64 desc[UR6][R24.64], R6 ;  /* 0x0000000618007986 */ /* 0x0109e2000c101b06 */
[----:B------:R-:W0:Y:S01]  /*02a0*/  LDCU.64 UR14, c[0x0][0x3f8] ;  /* 0x00007f00ff0e77ac */ /* 0x000e220008000a00 */
[----:B------:R-:W0:Y:S01]  /*02b0*/  LDCU.64 UR16, c[0x0][0x410] ;  /* 0x00008200ff1077ac */ /* 0x000e220008000a00 */
[----:B------:R-:W0:Y:S01]  /*02c0*/  LDCU.128 UR8, c[0x0][0x400] ;  /* 0x00008000ff0877ac */ /* 0x000e220008000c00 */
[----:B----4-:R-:W-:-:S02]  /*02d0*/  IMAD R6, R4, 0x6, RZ ;  /* 0x0000000604067824 */ /* 0x010fc400078e02ff */
[----:B-123--:R-:W-:-:S07]  /*02e0*/  IMAD.MOV.U32 R7, RZ, RZ, RZ ;  /* 0x000000ffff077224 */ /* 0x00efce00078e00ff */
.L_x_39:
[----:B-1----:R-:W1:Y:S08]  /*02f0*/  LDC.64 R18, c[0x0][0x3c0] ;  /* 0x0000f000ff127b82 */ /* 0x002e700000000a00 */
[----:B------:R-:W2:Y:S08]  /*0300*/  LDC.64 R26, c[0x0][0x410] ;  /* 0x00010400ff1a7b82 */ /* 0x000eb00000000a00 */
[----:B------:R-:W3:Y:S01]  /*0310*/  LDC.64 R8, c[0x0][0x420] ;  /* 0x00010800ff087b82 */ /* 0x000ee20000000a00 */
[----:B-1----:R-:W-:-:S07]  /*0320*/  IMAD.WIDE R18, R5, 0x8, R18 ;  /* 0x0000000805127825 */ /* 0x002fce00078e0212 */
[----:B0-----:R-:W1:Y:S01]  /*0330*/  LDC.64 R10, c[0x0][0x428] ;  /* 0x00010a00ff0a7b82 */ /* 0x001e620000000a00 */
[----:B------:R-:W4:Y:S01]  /*0340*/  LDG.E.64 R18, desc[UR6][R18.64] ;  /* 0x0000000612127981 */ /* 0x000f22000c1e1b00 */
[----:B--2---:R-:W-:-:S06]  /*0350*/  IMAD.WIDE R26, R5, 0x8, R26 ;  /* 0x00000008051a7825 */ /* 0x004fcc00078e021a */
[----:B------:R-:W2:Y:S01]  /*0360*/  LDC.64 R28, c[0x0][0x408] ;  /* 0x00010200ff1c7b82 */ /* 0x000ea20000000a00 */
[----:B------:R-:W3:Y:S07]  /*0370*/  LDG.E.64 R26, desc[UR6][R26.64] ;  /* 0x000000061a1a7981 */ /* 0x000eee000c1e1b00 */
[----:B------:R-:W0:Y:S08]  /*0380*/  LDC.64 R30, c[0x0][0x400] ;  /* 0x00010000ff1e7b82 */ /* 0x000e300000000a00 */
[----:B------:R-:W1:Y:S01]  /*0390*/  LDC.64 R16, c[0x0][0x3f8] ;  /* 0x0000fe00ff107b82 */ /* 0x000e620000000a00 */
[----:B--2---:R-:W-:-:S07]  /*03a0*/  IMAD.WIDE R28, R5, 0x8, R28 ;  /* 0x00000008051c7825 */ /* 0x004fce00078e021c */
[----:B------:R-:W2:Y:S01]  /*03b0*/  LDC.64 R34, c[0x0][0x398] ;  /* 0x0000e600ff227b82 */ /* 0x000ea20000000a00 */
[----:B------:R-:W5:Y:S01]  /*03c0*/  LDG.E.64 R28, desc[UR6][R28.64] ;  /* 0x000000061c1c7981 */ /* 0x000f62000c1e1b00 */
[----:B0-----:R-:W-:-:S06]  /*03d0*/  IMAD.WIDE R30, R5, 0x8, R30 ;  /* 0x00000008051e7825 */ /* 0x001fcc00078e021e */
[----:B------:R-:W5:Y:S01]  /*03e0*/  LDG.E.64 R30, desc[UR6][R30.64] ;  /* 0x000000061e1e7981 */ /* 0x000f62000c1e1b00 */
[----:B-1----:R-:W-:-:S06]  /*03f0*/  IMAD.WIDE R16, R5, 0x8, R16 ;  /* 0x0000000805107825 */ /* 0x002fcc00078e0210 */
[----:B------:R-:W5:Y:S01]  /*0400*/  LDG.E.64 R16, desc[UR6][R16.64] ;  /* 0x0000000610107981 */ /* 0x000f62000c1e1b00 */
[----:B----4-:R-:W-:-:S13]  /*0410*/  ISETP.GT.AND P0, PT, R18, -0x1, PT ;  /* 0xffffffff1200780c */ /* 0x010fda0003f04270 */
[----:B------:R-:W0:Y:S01]  /*0420*/  @!P0 LDC.64 R12, c[0x0][0x418] ;  /* 0x00010600ff0c8b82 */ /* 0x000e220000000a00 */
[C---:B------:R-:W-:Y:S01]  /*0430*/  @!P0 IMAD.SHL.U32 R15, R18.reuse, 0x8, RZ ;  /* 0x00000008120f8824 */ /* 0x040fe200078e00ff */
[----:B------:R-:W-:-:S04]  /*0440*/  @!P0 SHF.L.U64.HI R0, R18, 0x3, R19 ;  /* 0x0000000312008819 */ /* 0x000fc80000010213 */
[----:B------:R-:W-:Y:S02]  /*0450*/  @!P0 LOP3.LUT R15, R15, 0xfffffff8, RZ, 0xc, !PT ;  /* 0xfffffff80f0f8812 */ /* 0x000fe400078e0cff */
[----:B------:R-:W-:Y:S02]  /*0460*/  @!P0 LOP3.LUT R0, R0, 0x3, RZ, 0xc, !PT ;  /* 0x0000000300008812 */ /* 0x000fe400078e0cff */
[C---:B---3--:R-:W-:Y:S02]  /*0470*/  @!P0 IADD3 R8, P2, PT, R15.reuse, R8, RZ ;  /* 0x000000080f088210 */ /* 0x048fe40007f5e0ff */
[----:B------:R-:W-:-:S03]  /*0480*/  @!P0 IADD3 R10, P3, PT, R15, R10, RZ ;  /* 0x0000000a0f0a8210 */ /* 0x000fc60007f7e0ff */
[C---:B------:R-:W-:Y:S02]  /*0490*/  @!P0 IMAD.X R9, R0.reuse, 0x1, R9, P2 ;  /* 0x0000000100098824 */ /* 0x040fe400010e0609 */
[----:B------:R-:W-:-:S03]  /*04a0*/  @!P0 IMAD.X R11, R0, 0x1, R11, P3 ;  /* 0x00000001000b8824 */ /* 0x000fc600018e060b */
[----:B------:R1:W5:Y:S01]  /*04b0*/  @!P0 LDG.E.64 R36, desc[UR6][R8.64] ;  /* 0x0000000608248981 */ /* 0x000362000c1e1b00 */
[----:B0-----:R-:W-:-:S03]  /*04c0*/  @!P0 IADD3 R12, P1, PT, R15, R12, RZ ;  /* 0x0000000c0f0c8210 */ /* 0x001fc60007f3e0ff */
[----:B------:R1:W5:Y:S02]  /*04d0*/  @!P0 LDG.E.64 R32, desc[UR6][R10.64] ;  /* 0x000000060a208981 */ /* 0x000364000c1e1b00 */
[----:B------:R-:W-:-:S05]  /*04e0*/  @!P0 IMAD.X R13, R0, 0x1, R13, P1 ;  /* 0x00000001000d8824 */ /* 0x000fca00008e060d */
[----:B------:R1:W5:Y:S01]  /*04f0*/  @!P0 LDG.E.64 R14, desc[UR6][R12.64] ;  /* 0x000000060c0e8981 */ /* 0x000362000c1e1b00 */
[----:B------:R-:W-:Y:S01]  /*0500*/  BSSY.RECONVERGENT B1, `(.L_x_1) ;  /* 0x0000017000017945 */ /* 0x000fe20003800200 */
[----:B------:R-:W-:Y:S02]  /*0510*/  @!P0 IMAD.MOV.U32 R38, RZ, RZ, R26 ;  /* 0x000000ffff268224 */ /* 0x000fe400078e001a */
[----:B------:R-:W-:Y:S01]  /*0520*/  @!P0 IMAD.MOV.U32 R39, RZ, RZ, R27 ;  /* 0x000000ffff278224 */ /* 0x000fe200078e001b */
[----:B--2---:R-:W-:Y:S06]  /*0530*/  @!P0 BRA `(.L_x_2) ;  /* 0x00000000004c8947 */ /* 0x004fec0003800000 */
[----:B-1----:R-:W0:Y:S02]  /*0540*/  LDC.64 R8, c[0x0][0x3c8] ;  /* 0x0000f200ff087b82 */ /* 0x002e240000000a00 */
[----:B0-----:R-:W-:-:S06]  /*0550*/  IMAD.WIDE R8, R5, 0x8, R8 ;  /* 0x0000000805087825 */ /* 0x001fcc00078e0208 */
[----:B------:R-:W2:Y:S02]  /*0560*/  LDG.E R9, desc[UR6][R8.64] ;  /* 0x0000000608097981 */ /* 0x000ea4000c1e1900 */
[----:B--2---:R-:W-:-:S05]  /*0570*/  IMAD R11, R18, 0x3, R9 ;  /* 0x00000003120b7824 */ /* 0x004fca00078e0209 */
[C---:B------:R-:W-:Y:S02]  /*0580*/  SHF.L.U32 R38, R11.reuse, 0x3, RZ ;  /* 0x000000030b267819 */ /* 0x040fe400000006ff */
[----:B------:R-:W-:Y:S02]  /*0590*/  SHF.R.S32.HI R0, RZ, 0x1f, R11 ;  /* 0x0000001fff007819 */ /* 0x000fe4000001140b */
[C---:B-----5:R-:W-:Y:S02]  /*05a0*/  IADD3 R14, P0, PT, R38.reuse, UR14, RZ ;  /* 0x0000000e260e7c10 */ /* 0x060fe4000ff1e0ff */
[C---:B------:R-:W-:Y:S02]  /*05b0*/  IADD3 R36, P1, PT, R38.reuse, UR8, RZ ;  /* 0x0000000826247c10 */ /* 0x040fe4000ff3e0ff */
[----:B------:R-:W-:Y:S02]  /*05c0*/  IADD3 R32, P2, PT, R38, UR10, RZ ;  /* 0x0000000a26207c10 */ /* 0x000fe4000ff5e0ff */
[----:B------:R-:W-:-:S02]  /*05d0*/  SHF.L.U64.HI R0, R11, 0x3, R0 ;  /* 0x000000030b007819 */ /* 0x000fc40000010200 */
[----:B------:R-:W-:Y:S02]  /*05e0*/  IADD3 R38, P3, PT, R38, UR16, RZ ;  /* 0x0000001026267c10 */ /* 0x000fe4000ff7e0ff */
[C---:B------:R-:W-:Y:S02]  /*05f0*/  IADD3.X R15, PT, PT, R0.reuse, UR15, RZ, P0, !PT ;  /* 0x0000000f000f7c10 */ /* 0x040fe400087fe4ff */
[C---:B------:R-:W-:Y:S02]  /*0600*/  IADD3.X R37, PT, PT, R0.reuse, UR9, RZ, P1, !PT ;  /* 0x0000000900257c10 */ /* 0x040fe40008ffe4ff */
[C---:B------:R-:W-:Y:S02]  /*0610*/  IADD3.X R33, PT, PT, R0.reuse, UR11, RZ, P2, !PT ;  /* 0x0000000b00217c10 */ /* 0x040fe400097fe4ff */
[----:B------:R-:W-:Y:S01]  /*0620*/  IADD3.X R39, PT, PT, R0, UR17, RZ, P3, !PT ;  /* 0x0000001100277c10 */ /* 0x000fe20009ffe4ff */
[----:B------:R-:W5:Y:S04]  /*0630*/  LDG.E.64 R14, desc[UR6][R14.64] ;  /* 0x000000060e0e7981 */ /* 0x000f68000c1e1b00 */
[----:B------:R-:W5:Y:S04]  /*0640*/  LDG.E.64 R36, desc[UR6][R36.64] ;  /* 0x0000000624247981 */ /* 0x000f68000c1e1b00 */
[----:B------:R-:W5:Y:S04]  /*0650*/  LDG.E.64 R32, desc[UR6][R32.64] ;  /* 0x0000000620207981 */ /* 0x000f68000c1e1b00 */
[----:B------:R-:W5:Y:S02]  /*0660*/  LDG.E.64 R38, desc[UR6][R38.64] ;  /* 0x0000000626267981 */ /* 0x000f64000c1e1b00 */
.L_x_2:
[----:B------:R-:W-:Y:S05]  /*0670*/  BSYNC.RECONVERGENT B1 ;  /* 0x0000000000017941 */ /* 0x000fea0003800200 */
.L_x_1:
[----:B-1---5:R-:W-:Y:S01]  /*0680*/  DADD R10, -R38, R14 ;  /* 0x00000000260a7229 */ /* 0x022fe2000000010e */
[----:B------:R-:W-:Y:S01]  /*0690*/  ISETP.NE.AND P2, PT, RZ, UR18, PT ;  /* 0x00000012ff007c0c */ /* 0x000fe2000bf45270 */
[----:B------:R-:W-:Y:S01]  /*06a0*/  DADD R8, R16, -R26 ;  /* 0x0000000010087229 */ /* 0x000fe2000000081a */
[----:B------:R-:W-:Y:S01]  /*06b0*/  VIADD R7, R7, 0x1 ;  /* 0x0000000107077836 */ /* 0x000fe20000000000 */
[----:B------:R-:W-:Y:S04]  /*06c0*/  BSSY.RECONVERGENT B1, `(.L_x_3) ;  /* 0x00001b5000017945 */ /* 0x000fe80003800200 */
[----:B------:R-:W-:Y:S01]  /*06d0*/  DSETP.GEU.AND P0, PT, |R10|, R34, PT ;  /* 0x000000220a00722a */ /* 0x000fe20003f0e200 */
[----:B------:R-:W-:-:S05]  /*06e0*/  ISETP.NE.AND P1, PT, R7, 0x3, PT ;  /* 0x000000030700780c */ /* 0x000fca0003f25270 */
[----:B------:R-:W-:Y:S01]  /*06f0*/  DSETP.LT.AND P0, PT, |R8|, R34, !P0 ;  /* 0x000000220800722a */ /* 0x000fe20004701200 */
[----:B------:R-:W-:-:S13]  /*0700*/  CS2R R8, SRZ ;  /* 0x0000000000087805 */ /* 0x000fda000001ff00 */
[----:B------:R-:W-:Y:S05]  /*0710*/  @P0 BRA P2, `(.L_x_4) ;  /* 0x0000001800bc0947 */ /* 0x000fea0001000000 */
[----:B------:R-:W0:Y:S02]  /*0720*/  LDC.64 R40, c[0x0][0x3d0] ;  /* 0x0000f400ff287b82 */ /* 0x000e240000000a00 */
[----:B0-----:R-:W-:-:S05]  /*0730*/  IMAD.WIDE R40, R6, 0x8, R40 ;  /* 0x0000000806287825 */ /* 0x001fca00078e0228 */
[----:B------:R-:W2:Y:S04]  /*0740*/  LDG.E.64 R12, desc[UR6][R40.64+0x8] ;  /* 0x00000806280c7981 */ /* 0x000ea8000c1e1b00 */
[----:B------:R-:W3:Y:S01]  /*0750*/  LDG.E.64 R10, desc[UR6][R40.64] ;  /* 0x00000006280a7981 */ /* 0x000ee2000c1e1b00 */
[----:B------:R-:W-:Y:S01]  /*0760*/  DADD R8, R26, R38 ;  /* 0x000000001a087229 */ /* 0x000fe20000000026 */
[----:B------:R-:W-:Y:S07]  /*0770*/  BSSY.RECONVERGENT B3, `(.L_x_5) ;  /* 0x0000063000037945 */ /* 0x000fee0003800200 */
[----:B------:R-:W-:-:S08]  /*0780*/  DFMA R52, R8, -0.5, R16 ;  /* 0xbfe000000834782b */ /* 0x000fd00000000010 */
[----:B------:R-:W-:Y:S02]  /*0790*/  DSETP.GEU.AND P0, PT, R52, UR20, PT ;  /* 0x0000001434007e2a */ /* 0x000fe4000bf0e000 */
[-C--:B--2---:R-:W-:Y:S02]  /*07a0*/  DMUL R26, R28, R12.reuse ;  /* 0x0000000c1c1a7228 */ /* 0x084fe40000000000 */
[----:B------:R-:W-:Y:S02]  /*07b0*/  DMUL R38, R30, R12 ;  /* 0x0000000c1e267228 */ /* 0x000fe40000000000 */
[C---:B------:R-:W-:Y:S02]  /*07c0*/  DMUL R42, R12.reuse, R32 ;  /* 0x000000200c2a7228 */ /* 0x040fe40000000000 */
[----:B------:R-:W-:Y:S02]  /*07d0*/  DMUL R44, R12, R36 ;  /* 0x000000240c2c7228 */ /* 0x000fe40000000000 */
[----:B---3--:R-:W-:-:S02]  /*07e0*/  DFMA R26, R30, R10, R26 ;  /* 0x0000000a1e1a722b */ /* 0x008fc4000000001a */
[----:B------:R-:W-:Y:S02]  /*07f0*/  DFMA R28, R28, R10, -R38 ;  /* 0x0000000a1c1c722b */ /* 0x000fe40000000826 */
[C---:B------:R-:W-:Y:S02]  /*0800*/  DFMA R30, R10.reuse, R36, R42 ;  /* 0x000000240a1e722b */ /* 0x040fe4000000002a */
[----:B------:R-:W-:Y:S01]  /*0810*/  DFMA R32, R10, R32, -R44 ;  /* 0x000000200a20722b */ /* 0x000fe2000000082c */
[----:B------:R-:W-:Y:S10]  /*0820*/  @P0 BRA `(.L_x_6) ;  /* 0x0000000000ec0947 */ /* 0x000ff40003800000 */
[----:B------:R-:W-:Y:S01]  /*0830*/  DSETP.GEU.AND P0, PT, R52, R34, PT ;  /* 0x000000223400722a */ /* 0x000fe20003f0e000 */
[----:B------:R-:W-:Y:S01]  /*0840*/  BSSY.RECONVERGENT B4, `(.L_x_7) ;  /* 0x0000037000047945 */ /* 0x000fe20003800200 */
[----:B------:R-:W-:Y:S02]  /*0850*/  CS2R R34, SRZ ;  /* 0x0000000000227805 */ /* 0x000fe4000001ff00 */
[----:B------:R-:W-:-:S10]  /*0860*/  CS2R R36, SRZ ;  /* 0x0000000000247805 */ /* 0x000fd4000001ff00 */
[----:B------:R-:W-:Y:S05]  /*0870*/  @!P0 BRA `(.L_x_8) ;  /* 0x0000000000cc8947 */ /* 0x000fea0003800000 */
[----:B------:R-:W0:Y:S01]  /*0880*/  MUFU.RCP64H R35, R53 ;  /* 0x0000003500237308 */ /* 0x000e220000001800 */
[----:B------:R-:W-:Y:S01]  /*0890*/  IMAD.MOV.U32 R34, RZ, RZ, 0x1 ;  /* 0x00000001ff227424 */ /* 0x000fe200078e00ff */
[----:B------:R-:W1:Y:S01]  /*08a0*/  LDC R0, c[0x0][0x3a4] ;  /* 0x0000e900ff007b82 */ /* 0x000e620000000800 */
[----:B------:R-:W-:Y:S04]  /*08b0*/  BSSY.RECONVERGENT B5, `(.L_x_9) ;  /* 0x0000016000057945 */ /* 0x000fe80003800200 */
[----:B0-----:R-:W-:-:S08]  /*08c0*/  DFMA R36, -R52, R34, 1 ;  /* 0x3ff000003424742b */ /* 0x001fd00000000122 */
[----:B------:R-:W-:Y:S01]  /*08d0*/  DFMA R36, R36, R36, R36 ;  /* 0x000000242424722b */ /* 0x000fe20000000024 */
[----:B-1----:R-:W-:-:S07]  /*08e0*/  FSETP.GEU.AND P2, PT, |R0|, 6.5827683646048100446e-37, PT ;  /* 0x036000000000780b */ /* 0x002fce0003f4e200 */
[----:B------:R-:W-:-:S08]  /*08f0*/  DFMA R36, R34, R36, R34 ;  /* 0x000000242224722b */ /* 0x000fd00000000022 */
[----:B------:R-:W-:-:S08]  /*0900*/  DFMA R34, -R52, R36, 1 ;  /* 0x3ff000003422742b */ /* 0x000fd00000000124 */
[----:B------:R-:W-:-:S08]  /*0910*/  DFMA R34, R36, R34, R36 ;  /* 0x000000222422722b */ /* 0x000fd00000000024 */
[----:B------:R-:W-:-:S08]  /*0920*/  DMUL R36, R34, UR22 ;  /* 0x0000001622247c28 */ /* 0x000fd00008000000 */
[----:B------:R-:W-:-:S08]  /*0930*/  DFMA R38, -R52, R36, UR22 ;  /* 0x0000001634267e2b */ /* 0x000fd00008000124 */
[----:B------:R-:W-:-:S10]  /*0940*/  DFMA R34, R34, R38, R36 ;  /* 0x000000262222722b */ /* 0x000fd40000000024 */
[----:B------:R-:W-:-:S05]  /*0950*/  FFMA R36, RZ, R53, R35 ;  /* 0x00000035ff247223 */ /* 0x000fca0000000023 */
[----:B------:R-:W-:-:S13]  /*0960*/  FSETP.GT.AND P0, PT, |R36|, 1.469367938527859385e-39, PT ;  /* 0x001000002400780b */ /* 0x000fda0003f04200 */
[----:B------:R-:W-:Y:S05]  /*0970*/  @P0 BRA P2, `(.L_x_10) ;  /* 0x0000000000240947 */ /* 0x000fea0001000000 */
[----:B------:R-:W0:Y:S01]  /*0980*/  LDCU.64 UR4, c[0x0][0x3a0] ;  /* 0x00007400ff0477ac */ /* 0x000e220008000a00 */
[----:B------:R-:W-:Y:S01]  /*0990*/  IMAD.MOV.U32 R40, RZ, RZ, R52 ;  /* 0x000000ffff287224 */ /* 0x000fe200078e0034 */
[----:B------:R-:W-:Y:S01]  /*09a0*/  MOV R0, 0x9f0 ;  /* 0x000009f000007802 */ /* 0x000fe20000000f00 */
[----:B------:R-:W-:Y:S02]  /*09b0*/  IMAD.MOV.U32 R41, RZ, RZ, R53 ;  /* 0x000000ffff297224 */ /* 0x000fe400078e0035 */
[----:B0-----:R-:W-:Y:S02]  /*09c0*/  IMAD.U32 R42, RZ, RZ, UR4 ;  /* 0x00000004ff2a7e24 */ /* 0x001fe4000f8e00ff */
[----:B------:R-:W-:-:S07]  /*09d0*/  IMAD.U32 R43, RZ, RZ, UR5 ;  /* 0x00000005ff2b7e24 */ /* 0x000fce000f8e00ff */
[----:B------:R-:W-:Y:S05]  /*09e0*/  CALL.REL.NOINC `($__internal_1_$__cuda_sm20_div_rn_f64_full) ;  /* 0x0000001c00d87944 */ /* 0x000fea0003c00000 */
[----:B------:R-:W-:Y:S02]  /*09f0*/  IMAD.MOV.U32 R34, RZ, RZ, R48 ;  /* 0x000000ffff227224 */ /* 0x000fe400078e0030 */
[----:B------:R-:W-:-:S07]  /*0a00*/  IMAD.MOV.U32 R35, RZ, RZ, R49 ;  /* 0x000000ffff237224 */ /* 0x000fce00078e0031 */
.L_x_10:
[----:B------:R-:W-:Y:S05]  /*0a10*/  BSYNC.RECONVERGENT B5 ;  /* 0x0000000000057941 */ /* 0x000fea0003800200 */
.L_x_9:
[----:B------:R-:W-:Y:S01]  /*0a20*/  DADD R40, R52, R34 ;  /* 0x0000000034287229 */ /* 0x000fe20000000022 */
[----:B------:R-:W-:Y:S01]  /*0a30*/  FSETP.GEU.AND P2, PT, |R27|, 6.5827683646048100446e-37, PT ;  /* 0x036000001b00780b */ /* 0x000fe20003f4e200 */
[----:B------:R-:W-:Y:S01]  /*0a40*/  BSSY.RECONVERGENT B5, `(.L_x_11) ;  /* 0x0000014000057945 */ /* 0x000fe20003800200 */
[----:B------:R-:W-:-:S03]  /*0a50*/  MOV R34, 0x1 ;  /* 0x0000000100227802 */ /* 0x000fc60000000f00 */
[----:B------:R-:W0:Y:S03]  /*0a60*/  MUFU.RCP64H R35, R41 ;  /* 0x0000002900237308 */ /* 0x000e260000001800 */
[----:B0-----:R-:W-:-:S08]  /*0a70*/  DFMA R36, -R40, R34, 1 ;  /* 0x3ff000002824742b */ /* 0x001fd00000000122 */
[----:B------:R-:W-:-:S08]  /*0a80*/  DFMA R36, R36, R36, R36 ;  /* 0x000000242424722b */ /* 0x000fd00000000024 */
[----:B------:R-:W-:-:S08]  /*0a90*/  DFMA R36, R34, R36, R34 ;  /* 0x000000242224722b */ /* 0x000fd00000000022 */
[----:B------:R-:W-:-:S08]  /*0aa0*/  DFMA R34, -R40, R36, 1 ;  /* 0x3ff000002822742b */ /* 0x000fd00000000124 */
[----:B------:R-:W-:-:S08]  /*0ab0*/  DFMA R34, R36, R34, R36 ;  /* 0x000000222422722b */ /* 0x000fd00000000024 */
[----:B------:R-:W-:-:S08]  /*0ac0*/  DMUL R36, R26, R34 ;  /* 0x000000221a247228 */ /* 0x000fd00000000000 */
[----:B------:R-:W-:-:S08]  /*0ad0*/  DFMA R38, -R40, R36, R26 ;  /* 0x000000242826722b */ /* 0x000fd0000000011a */
[----:B------:R-:W-:-:S10]  /*0ae0*/  DFMA R36, R34, R38, R36 ;  /* 0x000000262224722b */ /* 0x000fd40000000024 */
[----:B------:R-:W-:-:S05]  /*0af0*/  FFMA R0, RZ, R41, R37 ;  /* 0x00000029ff007223 */ /* 0x000fca0000000025 */
[----:B------:R-:W-:-:S13]  /*0b00*/  FSETP.GT.AND P0, PT, |R0|, 1.469367938527859385e-39, PT ;  /* 0x001000000000780b */ /* 0x000fda0003f04200 */
[----:B------:R-:W-:Y:S05]  /*0b10*/  @P0 BRA P2, `(.L_x_12) ;  /* 0x0000000000180947 */ /* 0x000fea0001000000 */
[----:B------:R-:W-:Y:S01]  /*0b20*/  IMAD.MOV.U32 R42, RZ, RZ, R26 ;  /* 0x000000ffff2a7224 */ /* 0x000fe200078e001a */
[----:B------:R-:W-:Y:S01]  /*0b30*/  MOV R0, 0xb60 ;  /* 0x00000b6000007802 */ /* 0x000fe20000000f00 */
[----:B------:R-:W-:-:S07]  /*0b40*/  IMAD.MOV.U32 R43, RZ, RZ, R27 ;  /* 0x000000ffff2b7224 */ /* 0x000fce00078e001b */
[----:B------:R-:W-:Y:S05]  /*0b50*/  CALL.REL.NOINC `($__internal_1_$__cuda_sm20_div_rn_f64_full) ;  /* 0x0000001c007c7944 */ /* 0x000fea0003c00000 */
[----:B------:R-:W-:Y:S02]  /*0b60*/  IMAD.MOV.U32 R36, RZ, RZ, R48 ;  /* 0x000000ffff247224 */ /* 0x000fe400078e0030 */
[----:B------:R-:W-:-:S07]  /*0b70*/  IMAD.MOV.U32 R37, RZ, RZ, R49 ;  /* 0x000000ffff257224 */ /* 0x000fce00078e0031 */
.L_x_12:
[----:B------:R-:W-:Y:S05]  /*0b80*/  BSYNC.RECONVERGENT B5 ;  /* 0x0000000000057941 */ /* 0x000fea0003800200 */
.L_x_11:
[----:B------:R-:W-:Y:S02]  /*0b90*/  IMAD.MOV.U32 R34, RZ, RZ, R52 ;  /* 0x000000ffff227224 */ /* 0x000fe400078e0034 */
[----:B------:R-:W-:-:S07]  /*0ba0*/  IMAD.MOV.U32 R35, RZ, RZ, R53 ;  /* 0x000000ffff237224 */ /* 0x000fce00078e0035 */
.L_x_8:
[----:B------:R-:W-:Y:S05]  /*0bb0*/  BSYNC.RECONVERGENT B4 ;  /* 0x0000000000047941 */ /* 0x000fea0003800200 */
.L_x_7:
[----:B------:R-:W-:Y:S01]  /*0bc0*/  DMUL R52, R34, R36 ;  /* 0x0000002422347228 */ /* 0x000fe20000000000 */
[----:B------:R-:W-:Y:S10]  /*0bd0*/  BRA `(.L_x_13) ;  /* 0x0000000000707947 */ /* 0x000ff40003800000 */
.L_x_6:
[----:B------:R-:W0:Y:S01]  /*0be0*/  MUFU.RCP64H R35, R53 ;  /* 0x0000003500237308 */ /* 0x000e220000001800 */
[----:B------:R-:W-:Y:S01]  /*0bf0*/  IMAD.MOV.U32 R34, RZ, RZ, 0x1 ;  /* 0x00000001ff227424 */ /* 0x000fe200078e00ff */
[----:B------:R-:W-:Y:S01]  /*0c00*/  FSETP.GEU.AND P2, PT, |R27|, 6.5827683646048100446e-37, PT ;  /* 0x036000001b00780b */ /* 0x000fe20003f4e200 */
[----:B------:R-:W-:Y:S04]  /*0c10*/  BSSY.RECONVERGENT B4, `(.L_x_14) ;  /* 0x0000014000047945 */ /* 0x000fe80003800200 */
        /* <DEDUP_REMOVED lines=12> */
[----:B------:R-:W-:Y:S01]  /*0ce0*/  MOV R43, R27 ;  /* 0x0000001b002b7202 */ /* 0x000fe20000000f00 */
[----:B------:R-:W-:Y:S01]  /*0cf0*/  IMAD.MOV.U32 R40, RZ, RZ, R52 ;  /* 0x000000ffff287224 */ /* 0x000fe200078e0034 */
[----:B------:R-:W-:Y:S01]  /*0d00*/  MOV R0, 0xd30 ;  /* 0x00000d3000007802 */ /* 0x000fe20000000f00 */
[----:B------:R-:W-:-:S07]  /*0d10*/  IMAD.MOV.U32 R41, RZ, RZ, R53 ;  /* 0x000000ffff297224 */ /* 0x000fce00078e0035 */
[----:B------:R-:W-:Y:S05]  /*0d20*/  CALL.REL.NOINC `($__internal_1_$__cuda_sm20_div_rn_f64_full) ;  /* 0x0000001c00087944 */ /* 0x000fea0003c00000 */
[----:B------:R-:W-:Y:S02]  /*0d30*/  IMAD.MOV.U32 R36, RZ, RZ, R48 ;  /* 0x000000ffff247224 */ /* 0x000fe400078e0030 */
[----:B------:R-:W-:-:S07]  /*0d40*/  IMAD.MOV.U32 R37, RZ, RZ, R49 ;  /* 0x000000ffff257224 */ /* 0x000fce00078e0031 */
.L_x_15:
[----:B------:R-:W-:Y:S05]  /*0d50*/  BSYNC.RECONVERGENT B4 ;  /* 0x0000000000047941 */ /* 0x000fea0003800200 */
.L_x_14:
[----:B------:R-:W-:Y:S02]  /*0d60*/  IMAD.MOV.U32 R34, RZ, RZ, R52 ;  /* 0x000000ffff227224 */ /* 0x000fe400078e0034 */
[----:B------:R-:W-:Y:S02]  /*0d70*/  IMAD.MOV.U32 R35, RZ, RZ, R53 ;  /* 0x000000ffff237224 */ /* 0x000fe400078e0035 */
[----:B------:R-:W-:Y:S02]  /*0d80*/  IMAD.MOV.U32 R52, RZ, RZ, R26 ;  /* 0x000000ffff347224 */ /* 0x000fe400078e001a */
[----:B------:R-:W-:-:S07]  /*0d90*/  IMAD.MOV.U32 R53, RZ, RZ, R27 ;  /* 0x000000ffff357224 */ /* 0x000fce00078e001b */
.L_x_13:
[----:B------:R-:W-:Y:S05]  /*0da0*/  BSYNC.RECONVERGENT B3 ;  /* 0x0000000000037941 */ /* 0x000fea0003800200 */
.L_x_5:
[----:B------:R-:W-:Y:S01]  /*0db0*/  DFMA R8, R8, -0.5, R14 ;  /* 0xbfe000000808782b */ /* 0x000fe2000000000e */
[----:B------:R-:W-:Y:S07]  /*0dc0*/  BSSY.RECONVERGENT B3, `(.L_x_16) ;  /* 0x000005a000037945 */ /* 0x000fee0003800200 */
[----:B------:R-:W-:-:S14]  /*0dd0*/  DSETP.GEU.AND P0, PT, R8, UR20, PT ;  /* 0x0000001408007e2a */ /* 0x000fdc000bf0e000 */
[----:B------:R-:W-:Y:S05]  /*0de0*/  @P0 BRA `(.L_x_17) ;  /* 0x0000000000ec0947 */ /* 0x000fea0003800000 */
[----:B------:R-:W-:Y:S01]  /*0df0*/  DSETP.GEU.AND P0, PT, R8, UR26, PT ;  /* 0x0000001a08007e2a */ /* 0x000fe2000bf0e000 */
[----:B------:R-:W-:Y:S01]  /*0e00*/  BSSY.RECONVERGENT B4, `(.L_x_18) ;  /* 0x0000037000047945 */ /* 0x000fe20003800200 */
[----:B------:R-:W-:Y:S02]  /*0e10*/  CS2R R40, SRZ ;  /* 0x0000000000287805 */ /* 0x000fe4000001ff00 */
[----:B------:R-:W-:-:S10]  /*0e20*/  CS2R R38, SRZ ;  /* 0x0000000000267805 */ /* 0x000fd4000001ff00 */
[----:B------:R-:W-:Y:S05]  /*0e30*/  @!P0 BRA `(.L_x_19) ;  /* 0x0000000000cc8947 */ /* 0x000fea0003800000 */
[----:B------:R-:W0:Y:S01]  /*0e40*/  MUFU.RCP64H R39, R9 ;  /* 0x0000000900277308 */ /* 0x000e220000001800 */
[----:B------:R-:W-:Y:S01]  /*0e50*/  MOV R38, 0x1 ;  /* 0x0000000100267802 */ /* 0x000fe20000000f00 */
        /* <DEDUP_REMOVED lines=23> */
.L_x_21:
[----:B------:R-:W-:Y:S05]  /*0fd0*/  BSYNC.RECONVERGENT B5 ;  /* 0x0000000000057941 */ /* 0x000fea0003800200 */
.L_x_20:
[----:B------:R-:W-:Y:S01]  /*0fe0*/  DADD R40, R8, R38 ;  /* 0x0000000008287229 */ /* 0x000fe20000000026 */
[----:B------:R-:W-:Y:S01]  /*0ff0*/  FSETP.GEU.AND P2, PT, |R31|, 6.5827683646048100446e-37, PT ;  /* 0x036000001f00780b */ /* 0x000fe20003f4e200 */
[----:B------:R-:W-:Y:S01]  /*1000*/  IMAD.MOV.U32 R38, RZ, RZ, 0x1 ;  /* 0x00000001ff267424 */ /* 0x000fe200078e00ff */
[----:B------:R-:W-:Y:S03]  /*1010*/  BSSY.RECONVERGENT B5, `(.L_x_22) ;  /* 0x0000013000057945 */ /* 0x000fe60003800200 */
[----:B------:R-:W0:Y:S02]  /*1020*/  MUFU.RCP64H R39, R41 ;  /* 0x0000002900277308 */ /* 0x000e240000001800 */
        /* <DEDUP_REMOVED lines=12> */
[----:B------:R-:W-:Y:S02]  /*10f0*/  MOV R43, R31 ;  /* 0x0000001f002b7202 */ /* 0x000fe40000000f00 */
[----:B------:R-:W-:-:S07]  /*1100*/  MOV R0, 0x1120 ;  /* 0x0000112000007802 */ /* 0x000fce0000000f00 */
[----:B------:R-:W-:Y:S05]  /*1110*/  CALL.REL.NOINC `($__internal_1_$__cuda_sm20_div_rn_f64_full) ;  /* 0x00000018000c7944 */ /* 0x000fea0003c00000 */
[----:B------:R-:W-:Y:S02]  /*1120*/  IMAD.MOV.U32 R38, RZ, RZ, R48 ;  /* 0x000000ffff267224 */ /* 0x000fe400078e0030 */
[----:B------:R-:W-:-:S07]  /*1130*/  IMAD.MOV.U32 R39, RZ, RZ, R49 ;  /* 0x000000ffff277224 */ /* 0x000fce00078e0031 */
.L_x_23:
[----:B------:R-:W-:Y:S05]  /*1140*/  BSYNC.RECONVERGENT B5 ;  /* 0x0000000000057941 */ /* 0x000fea0003800200 */
.L_x_22:
[----:B------:R-:W-:Y:S02]  /*1150*/  IMAD.MOV.U32 R40, RZ, RZ, R8 ;  /* 0x000000ffff287224 */ /* 0x000fe400078e0008 */
[----:B------:R-:W-:-:S07]  /*1160*/  IMAD.MOV.U32 R41, RZ, RZ, R9 ;  /* 0x000000ffff297224 */ /* 0x000fce00078e0009 */
.L_x_19:
[----:B------:R-:W-:Y:S05]  /*1170*/  BSYNC.RECONVERGENT B4 ;  /* 0x0000000000047941 */ /* 0x000fea0003800200 */
.L_x_18:
[----:B------:R-:W-:Y:S01]  /*1180*/  DMUL R42, R40, R38 ;  /* 0x00000026282a7228 */ /* 0x000fe20000000000 */
[----:B------:R-:W-:Y:S10]  /*1190*/  BRA `(.L_x_24) ;  /* 0x0000000000707947 */ /* 0x000ff40003800000 */
.L_x_17:
        /* <DEDUP_REMOVED lines=23> */
.L_x_26:
[----:B------:R-:W-:Y:S05]  /*1310*/  BSYNC.RECONVERGENT B4 ;  /* 0x0000000000047941 */ /* 0x000fea0003800200 */
.L_x_25:
[----:B------:R-:W-:Y:S02]  /*1320*/  IMAD.MOV.U32 R40, RZ, RZ, R8 ;  /* 0x000000ffff287224 */ /* 0x000fe400078e0008 */
[----:B------:R-:W-:Y:S02]  /*1330*/  IMAD.MOV.U32 R41, RZ, RZ, R9 ;  /* 0x000000ffff297224 */ /* 0x000fe400078e0009 */
[----:B------:R-:W-:Y:S02]  /*1340*/  IMAD.MOV.U32 R42, RZ, RZ, R30 ;  /* 0x000000ffff2a7224 */ /* 0x000fe400078e001e */
[----:B------:R-:W-:-:S07]  /*1350*/  IMAD.MOV.U32 R43, RZ, RZ, R31 ;  /* 0x000000ffff2b7224 */ /* 0x000fce00078e001f */
.L_x_24:
[----:B------:R-:W-:Y:S05]  /*1360*/  BSYNC.RECONVERGENT B3 ;  /* 0x0000000000037941 */ /* 0x000fea0003800200 */
.L_x_16:
[----:B------:R-:W-:Y:S01]  /*1370*/  DMUL R48, R34, UR36 ;  /* 0x0000002422307c28 */ /* 0x000fe20008000000 */
[----:B------:R-:W-:Y:S01]  /*1380*/  IMAD.MOV.U32 R50, RZ, RZ, 0x0 ;  /* 0x00000000ff327424 */ /* 0x000fe200078e00ff */
[----:B------:R-:W-:Y:S01]  /*1390*/  MOV R51, 0x3fd80000 ;  /* 0x3fd8000000337802 */ /* 0x000fe20000000f00 */
[----:B------:R-:W-:Y:S03]  /*13a0*/  BSSY.RECONVERGENT B2, `(.L_x_27) ;  /* 0x0000018000027945 */ /* 0x000fe60003800200 */
[----:B------:R-:W0:Y:S04]  /*13b0*/  MUFU.RSQ64H R57, R49 ;  /* 0x0000003100397308 */ /* 0x000e280000001c00 */
[----:B------:R-:W-:-:S05]  /*13c0*/  VIADD R56, R49, 0xfcb00000 ;  /* 0xfcb0000031387836 */ /* 0x000fca0000000000 */
[----:B------:R-:W-:Y:S01]  /*13d0*/  ISETP.GE.U32.AND P0, PT, R56, 0x7ca00000, PT ;  /* 0x7ca000003800780c */ /* 0x000fe20003f06070 */
[----:B0-----:R-:W-:-:S08]  /*13e0*/  DMUL R8, R56, R56 ;  /* 0x0000003838087228 */ /* 0x001fd00000000000 */
[----:B------:R-:W-:-:S08]  /*13f0*/  DFMA R8, R48, -R8, 1 ;  /* 0x3ff000003008742b */ /* 0x000fd00000000808 */
[----:B------:R-:W-:Y:S02]  /*1400*/  DFMA R50, R8, R50, 0.5 ;  /* 0x3fe000000832742b */ /* 0x000fe40000000032 */
[----:B------:R-:W-:-:S08]  /*1410*/  DMUL R8, R56, R8 ;  /* 0x0000000838087228 */ /* 0x000fd00000000000 */
[----:B------:R-:W-:-:S08]  /*1420*/  DFMA R50, R50, R8, R56 ;  /* 0x000000083232722b */ /* 0x000fd00000000038 */
[----:B------:R-:W-:Y:S02]  /*1430*/  DMUL R46, R48, R50 ;  /* 0x00000032302e7228 */ /* 0x000fe40000000000 */
[----:B------:R-:W-:Y:S02]  /*1440*/  VIADD R45, R51, 0xfff00000 ;  /* 0xfff00000332d7836 */ /* 0x000fe40000000000 */
[----:B------:R-:W-:-:S04]  /*1450*/  IMAD.MOV.U32 R44, RZ, RZ, R50 ;  /* 0x000000ffff2c7224 */ /* 0x000fc800078e0032 */
[----:B------:R-:W-:-:S08]  /*1460*/  DFMA R58, R46, -R46, R48 ;  /* 0x8000002e2e3a722b */ /* 0x000fd00000000030 */
[----:B------:R-:W-:Y:S01]  /*1470*/  DFMA R8, R58, R44, R46 ;  /* 0x0000002c3a08722b */ /* 0x000fe2000000002e */
[----:B------:R-:W-:Y:S10]  /*1480*/  @!P0 BRA `(.L_x_28) ;  /* 0x0000000000248947 */ /* 0x000ff40003800000 */
[----:B------:R-:W-:Y:S02]  /*1490*/  IMAD.MOV.U32 R0, RZ, RZ, R50 ;  /* 0x000000ffff007224 */ /* 0x000fe400078e0032 */
[----:B------:R-:W-:Y:S01]  /*14a0*/  IMAD.MOV.U32 R44, RZ, RZ, R56 ;  /* 0x000000ffff2c7224 */ /* 0x000fe200078e0038 */
[----:B------:R-:W-:Y:S01]  /*14b0*/  MOV R56, 0x1500 ;  /* 0x0000150000387802 */ /* 0x000fe20000000f00 */
[----:B------:R-:W-:Y:S02]  /*14c0*/  IMAD.MOV.U32 R51, RZ, RZ, R49 ;  /* 0x000000ffff337224 */ /* 0x000fe400078e0031 */
[----:B------:R-:W-:Y:S02]  /*14d0*/  IMAD.MOV.U32 R50, RZ, RZ, R58 ;  /* 0x000000ffff327224 */ /* 0x000fe400078e003a */
[----:B------:R-:W-:-:S07]  /*14e0*/  IMAD.MOV.U32 R55, RZ, RZ, R59 ;  /* 0x000000ffff377224 */ /* 0x000fce00078e003b */
[----:B------:R-:W-:Y:S05]  /*14f0*/  CALL.REL.NOINC `($__internal_2_$__cuda_sm20_dsqrt_rn_f64_mediumpath_v1) ;  /* 0x0000001800807944 */ /* 0x000fea0003c00000 */
[----:B------:R-:W-:Y:S01]  /*1500*/  IMAD.MOV.U32 R8, RZ, RZ, R44 ;  /* 0x000000ffff087224 */ /* 0x000fe200078e002c */
[----:B------:R-:W-:-:S07]  /*1510*/  MOV R9, R45 ;  /* 0x0000002d00097202 */ /* 0x000fce0000000f00 */
.L_x_28:
[----:B------:R-:W-:Y:S05]  /*1520*/  BSYNC.RECONVERGENT B2 ;  /* 0x0000000000027941 */ /* 0x000fea0003800200 */
.L_x_27:
[----:B------:R-:W-:Y:S01]  /*1530*/  DMUL R50, R40, UR36 ;  /* 0x0000002428327c28 */ /* 0x000fe20008000000 */
[----:B------:R-:W-:Y:S01]  /*1540*/  IMAD.MOV.U32 R58, RZ, RZ, 0x0 ;  /* 0x00000000ff3a7424 */ /* 0x000fe200078e00ff */
[----:B------:R-:W-:Y:S01]  /*1550*/  BSSY.RECONVERGENT B2, `(.L_x_29) ;  /* 0x0000019000027945 */ /* 0x000fe20003800200 */
[----:B------:R-:W-:-:S03]  /*1560*/  IMAD.MOV.U32 R59, RZ, RZ, 0x3fd80000 ;  /* 0x3fd80000ff3b7424 */ /* 0x000fc600078e00ff */
        /* <DEDUP_REMOVED lines=14> */
[----:B------:R-:W-:Y:S01]  /*1650*/  IMAD.MOV.U32 R48, RZ, RZ, R50 ;  /* 0x000000ffff307224 */ /* 0x000fe200078e0032 */
[----:B------:R-:W-:Y:S01]  /*1660*/  MOV R55, R57 ;  /* 0x0000003900377202 */ /* 0x000fe20000000f00 */
[----:B------:R-:W-:Y:S01]  /*1670*/  IMAD.MOV.U32 R50, RZ, RZ, R56 ;  /* 0x000000ffff327224 */ /* 0x000fe200078e0038 */
[----:B------:R-:W-:Y:S01]  /*1680*/  MOV R56, 0x16c0 ;  /* 0x000016c000387802 */ /* 0x000fe20000000f00 */
[----:B------:R-:W-:Y:S02]  /*1690*/  IMAD.MOV.U32 R0, RZ, RZ, R58 ;  /* 0x000000ffff007224 */ /* 0x000fe400078e003a */
[----:B------:R-:W-:-:S07]  /*16a0*/  IMAD.MOV.U32 R45, RZ, RZ, R49 ;  /* 0x000000ffff2d7224 */ /* 0x000fce00078e0031 */
[----:B------:R-:W-:Y:S05]  /*16b0*/  CALL.REL.NOINC `($__internal_2_$__cuda_sm20_dsqrt_rn_f64_mediumpath_v1) ;  /* 0x0000001800107944 */ /* 0x000fea0003c00000 */
[----:B------:R-:W-:Y:S02]  /*16c0*/  IMAD.MOV.U32 R60, RZ, RZ, R44 ;  /* 0x000000ffff3c7224 */ /* 0x000fe400078e002c */
[----:B------:R-:W-:-:S07]  /*16d0*/  IMAD.MOV.U32 R61, RZ, RZ, R45 ;  /* 0x000000ffff3d7224 */ /* 0x000fce00078e002d */
.L_x_30:
[----:B------:R-:W-:Y:S05]  /*16e0*/  BSYNC.RECONVERGENT B2 ;  /* 0x0000000000027941 */ /* 0x000fea0003800200 */
.L_x_29:
[C-C-:B------:R-:W-:Y:S01]  /*16f0*/  DADD R44, R8.reuse, R36.reuse ;  /* 0x00000000082c7229 */ /* 0x140fe20000000024 */
[----:B------:R-:W-:Y:S01]  /*1700*/  BSSY.RECONVERGENT B2, `(.L_x_31) ;  /* 0x0000055000027945 */ /* 0x000fe20003800200 */
[----:B------:R-:W-:Y:S01]  /*1710*/  DADD R46, -R8, R36 ;  /* 0x00000000082e7229 */ /* 0x000fe20000000124 */
[----:B------:R-:W-:Y:S01]  /*1720*/  CS2R R58, SRZ ;  /* 0x00000000003a7805 */ /* 0x000fe2000001ff00 */
[C-C-:B------:R-:W-:Y:S01]  /*1730*/  DADD R8, R60.reuse, R38.reuse ;  /* 0x000000003c087229 */ /* 0x140fe20000000026 */
[----:B------:R-:W-:Y:S01]  /*1740*/  CS2R R56, SRZ ;  /* 0x0000000000387805 */ /* 0x000fe2000001ff00 */
[----:B------:R-:W-:Y:S02]  /*1750*/  DADD R60, -R60, R38 ;  /* 0x000000003c3c7229 */ /* 0x000fe40000000126 */
[----:B------:R-:W-:Y:S02]  /*1760*/  DMUL R42, R42, R38 ;  /* 0x000000262a2a7228 */ /* 0x000fe40000000000 */
[----:B------:R-:W-:-:S02]  /*1770*/  IMAD.MOV.U32 R0, RZ, RZ, R44 ;  /* 0x000000ffff007224 */ /* 0x000fc400078e002c */
[----:B------:R-:W-:Y:S02]  /*1780*/  DSETP.MAX.AND P0, P2, R44, R8, PT ;  /* 0x000000082c00722a */ /* 0x000fe40003a0f000 */
[----:B------:R-:W-:Y:S01]  /*1790*/  DSETP.MIN.AND P3, P4, R46, R60, PT ;  /* 0x0000003c2e00722a */ /* 0x000fe20003c60000 */
[----:B------:R-:W-:Y:S02]  /*17a0*/  IMAD.MOV.U32 R49, RZ, RZ, R8 ;  /* 0x000000ffff317224 */ /* 0x000fe400078e0008 */
[----:B------:R-:W-:Y:S01]  /*17b0*/  IMAD.MOV.U32 R44, RZ, RZ, R46 ;  /* 0x000000ffff2c7224 */ /* 0x000fe200078e002e */
[----:B------:R-:W-:Y:S01]  /*17c0*/  FSEL R45, R45, R9, P0 ;  /* 0x000000092d2d7208 */ /* 0x000fe20000000000 */
[----:B------:R-:W-:Y:S01]  /*17d0*/  IMAD.MOV.U32 R51, RZ, RZ, R60 ;  /* 0x000000ffff337224 */ /* 0x000fe200078e003c */
[----:B------:R-:W-:Y:S02]  /*17e0*/  FSEL R47, R47, R61, P3 ;  /* 0x0000003d2f2f7208 */ /* 0x000fe40001800000 */
[----:B------:R-:W-:Y:S01]  /*17f0*/  SEL R8, R0, R49, P0 ;  /* 0x0000003100087207 */ /* 0x000fe20000000000 */
[----:B------:R-:W-:Y:S01]  /*1800*/  DMUL R48, R52, R36 ;  /* 0x0000002434307228 */ /* 0x000fe20000000000 */
[----:B------:R-:W-:Y:S01]  /*1810*/  SEL R44, R44, R51, P3 ;  /* 0x000000332c2c7207 */ /* 0x000fe20001800000 */
[----:B------:R-:W-:Y:S01]  /*1820*/  DMUL R52, R20, R34 ;  /* 0x0000002214347228 */ /* 0x000fe20000000000 */
[----:B------:R-:W-:-:S02]  /*1830*/  @P2 LOP3.LUT R45, R9, 0x80000, RZ, 0xfc, !PT ;  /* 0x00080000092d2812 */ /* 0x000fc400078efcff */
[----:B------:R-:W-:Y:S02]  /*1840*/  @P4 LOP3.LUT R47, R61, 0x80000, RZ, 0xfc, !PT ;  /* 0x000800003d2f4812 */ /* 0x000fe400078efcff */
[----:B------:R-:W-:-:S03]  /*1850*/  MOV R9, R45 ;  /* 0x0000002d00097202 */ /* 0x000fc60000000f00 */
[----:B------:R-:W-:Y:S01]  /*1860*/  IMAD.MOV.U32 R45, RZ, RZ, R47 ;  /* 0x000000ffff2d7224 */ /* 0x000fe200078e002f */
[----:B------:R-:W-:Y:S02]  /*1870*/  DFMA R48, R52, R34, R48 ;  /* 0x000000223430722b */ /* 0x000fe40000000030 */
[----:B------:R-:W-:Y:S01]  /*1880*/  DSETP.GEU.AND P2, PT, R8, RZ, PT ;  /* 0x000000ff0800722a */ /* 0x000fe20003f4e000 */
[----:B------:R-:W-:Y:S02]  /*1890*/  CS2R R52, SRZ ;  /* 0x0000000000347805 */ /* 0x000fe4000001ff00 */
[----:B------:R-:W-:-:S03]  /*18a0*/  DSETP.GT.AND P0, PT, R44, RZ, PT ;  /* 0x000000ff2c00722a */ /* 0x000fc60003f04000 */
[----:B------:R-:W-:Y:S02]  /*18b0*/  FSEL R46, R8, RZ, P2 ;  /* 0x000000ff082e7208 */ /* 0x000fe40001000000 */
[----:B------:R-:W-:Y:S01]  /*18c0*/  FSEL R47, R9, RZ, P2 ;  /* 0x000000ff092f7208 */ /* 0x000fe20001000000 */
[----:B------:R-:W-:Y:S01]  /*18d0*/  DMUL R8, R20, R40 ;  /* 0x0000002814087228 */ /* 0x000fe20000000000 */
[----:B------:R-:W-:Y:S02]  /*18e0*/  FSEL R44, R44, RZ, !P0 ;  /* 0x000000ff2c2c7208 */ /* 0x000fe40004000000 */
[----:B------:R-:W-:-:S05]  /*18f0*/  FSEL R45, R45, RZ, !P0 ;  /* 0x000000ff2d2d7208 */ /* 0x000fca0004000000 */
[----:B------:R-:W-:Y:S02]  /*1900*/  DFMA R42, R8, R40, R42 ;  /* 0x00000028082a722b */ /* 0x000fe4000000002a */
[----:B------:R-:W-:Y:S01]  /*1910*/  DADD R50, R46, -R44 ;  /* 0x000000002e327229 */ /* 0x000fe2000000082c */
[----:B------:R-:W-:-:S07]  /*1920*/  CS2R R8, SRZ ;  /* 0x0000000000087805 */ /* 0x000fce000001ff00 */
[----:B------:R-:W-:-:S14]  /*1930*/  DSETP.GEU.AND P0, PT, R50, UR26, PT ;  /* 0x0000001a32007e2a */ /* 0x000fdc000bf0e000 */
[----:B------:R-:W-:Y:S05]  /*1940*/  @!P0 BRA `(.L_x_32) ;  /* 0x0000000000c08947 */ /* 0x000fea0003800000 */
[----:B------:R-:W0:Y:S01]  /*1950*/  MUFU.RCP64H R57, R51 ;  /* 0x0000003300397308 */ /* 0x000e220000001800 */
[----:B------:R-:W-:Y:S01]  /*1960*/  VIADD R56, R51, 0x300402 ;  /* 0x0030040233387836 */ /* 0x000fe20000000000 */
[----:B------:R-:W-:Y:S01]  /*1970*/  DMUL R34, R36, R34 ;  /* 0x0000002224227228 */ /* 0x000fe20000000000 */
[----:B------:R-:W-:Y:S01]  /*1980*/  BSSY.RECONVERGENT B3, `(.L_x_33) ;  /* 0x0000011000037945 */ /* 0x000fe20003800200 */
[----:B------:R-:W-:Y:S02]  /*1990*/  DMUL R36, R28, R36 ;  /* 0x000000241c247228 */ /* 0x000fe40000000000 */
[----:B------:R-:W-:Y:S01]  /*19a0*/  FSETP.GEU.AND P0, PT, |R56|, 5.8789094863358348022e-39, PT ;  /* 0x004004023800780b */ /* 0x000fe20003f0e200 */
[----:B------:R-:W-:Y:S02]  /*19b0*/  DMUL R58, R38, R40 ;  /* 0x00000028263a7228 */ /* 0x000fe40000000000 */
[----:B0-----:R-:W-:-:S08]  /*19c0*/  DFMA R8, -R50, R56, 1 ;  /* 0x3ff000003208742b */ /* 0x001fd00000000138 */
[----:B------:R-:W-:-:S08]  /*19d0*/  DFMA R52, R8, R8, R8 ;  /* 0x000000080834722b */ /* 0x000fd00000000008 */
[----:B------:R-:W-:-:S08]  /*19e0*/  DFMA R52, R56, R52, R56 ;  /* 0x000000343834722b */ /* 0x000fd00000000038 */
[----:B------:R-:W-:-:S08]  /*19f0*/  DFMA R8, -R50, R52, 1 ;  /* 0x3ff000003208742b */ /* 0x000fd00000000134 */
[----:B------:R-:W-:Y:S02]  /*1a00*/  DFMA R52, R52, R8, R52 ;  /* 0x000000083434722b */ /* 0x000fe40000000034 */
[----:B------:R-:W-:Y:S01]  /*1a10*/  DMUL R8, R46, R44 ;  /* 0x0000002c2e087228 */ /* 0x000fe20000000000 */
[----:B------:R-:W-:Y:S10]  /*1a20*/  @P0 BRA `(.L_x_34) ;  /* 0x0000000000180947 */ /* 0x000ff40003800000 */
[----:B------:R-:W-:Y:S01]  /*1a30*/  LOP3.LUT R0, R51, 0x7fffffff, RZ, 0xc0, !PT ;  /* 0x7fffffff33007812 */ /* 0x000fe200078ec0ff */
[----:B------:R-:W-:Y:S02]  /*1a40*/  IMAD.MOV.U32 R40, RZ, RZ, R50 ;  /* 0x000000ffff287224 */ /* 0x000fe400078e0032 */
[----:B------:R-:W-:Y:S02]  /*1a50*/  IMAD.MOV.U32 R41, RZ, RZ, R51 ;  /* 0x000000ffff297224 */ /* 0x000fe400078e0033 */
[----:B------:R-:W-:Y:S01]  /*1a60*/  VIADD R50, R0, 0xfff00000 ;  /* 0xfff0000000327836 */ /* 0x000fe20000000000 */
[----:B------:R-:W-:-:S07]  /*1a70*/  MOV R0, 0x1a90 ;  /* 0x00001a9000007802 */ /* 0x000fce0000000f00 */
[----:B------:R-:W-:Y:S05]  /*1a80*/  CALL.REL.NOINC `($__internal_0_$__cuda_sm20_dblrcp_rn_slowpath_v3) ;  /* 0x0000000c00087944 */ /* 0x000fea0003c00000 */
.L_x_34:
[----:B------:R-:W-:Y:S05]  /*1a90*/  BSYNC.RECONVERGENT B3 ;  /* 0x0000000000037941 */ /* 0x000fea0003800200 */
.L_x_33:
[----:B------:R-:W-:Y:S01]  /*1aa0*/  DMUL R38, R32, R38 ;  /* 0x0000002620267228 */ /* 0x000fe20000000000 */
[----:B------:R-:W-:Y:S01]  /*1ab0*/  IMAD.MOV.U32 R0, RZ, RZ, R47 ;  /* 0x000000ffff007224 */ /* 0x000fe200078e002f */
[----:B------:R-:W-:Y:S02]  /*1ac0*/  DMUL R42, R44, R42 ;  /* 0x0000002a2c2a7228 */ /* 0x000fe40000000000 */
[----:B------:R-:W-:Y:S02]  /*1ad0*/  DADD R28, -R28, R32 ;  /* 0x000000001c1c7229 */ /* 0x000fe40000000120 */
[----:B------:R-:W-:Y:S02]  /*1ae0*/  DADD R26, -R26, R30 ;  /* 0x000000001a1a7229 */ /* 0x000fe4000000011e */
[----:B------:R-:W-:Y:S02]  /*1af0*/  DMUL R38, R44, R38 ;  /* 0x000000262c267228 */ /* 0x000fe40000000000 */
[----:B------:R-:W-:-:S02]  /*1b00*/  DFMA R42, R46, R48, -R42 ;  /* 0x000000302e2a722b */ /* 0x000fc4000000082a */
[----:B------:R-:W-:Y:S02]  /*1b10*/  DMUL R58, R44, R58 ;  /* 0x0000003a2c3a7228 */ /* 0x000fe40000000000 */
[----:B------:R-:W-:Y:S02]  /*1b20*/  DADD R14, -R16, R14 ;  /* 0x00000000100e7229 */ /* 0x000fe4000000010e */
[----:B------:R-:W-:Y:S02]  /*1b30*/  DFMA R36, R46, R36, -R38 ;  /* 0x000000242e24722b */ /* 0x000fe40000000826 */
[----:B------:R-:W-:Y:S02]  /*1b40*/  DFMA R26, R8, R26, R42 ;  /* 0x0000001a081a722b */ /* 0x000fe4000000002a */
[C---:B------:R-:W-:Y:S02]  /*1b50*/  DFMA R34, R46.reuse, R34, -R58 ;  /* 0x000000222e22722b */ /* 0x040fe4000000083a */
[----:B------:R-:W-:-:S02]  /*1b60*/  DSETP.MAX.AND P0, P2, |R46|, |R44|, PT ;  /* 0x4000002c2e00722a */ /* 0x000fc40003a0f200 */
[----:B------:R-:W-:Y:S02]  /*1b70*/  DFMA R28, R8, R28, R36 ;  /* 0x0000001c081c722b */ /* 0x000fe40000000024 */
[----:B------:R-:W-:Y:S02]  /*1b80*/  DMUL R26, R26, R52 ;  /* 0x000000341a1a7228 */ /* 0x000fe40000000000 */
[----:B------:R-:W-:Y:S01]  /*1b90*/  DFMA R14, R8, R14, R34 ;  /* 0x0000000e080e722b */ /* 0x000fe20000000022 */
[----:B------:R-:W-:Y:S01]  /*1ba0*/  IMAD.MOV.U32 R9, RZ, RZ, R45 ;  /* 0x000000ffff097224 */ /* 0x000fe200078e002d */
[----:B------:R-:W-:Y:S02]  /*1bb0*/  SEL R8, R46, R44, P0 ;  /* 0x0000002c2e087207 */ /* 0x000fe40000000000 */
[----:B------:R-:W-:-:S04]  /*1bc0*/  DMUL R28, R28, R52 ;  /* 0x000000341c1c7228 */ /* 0x000fc80000000000 */
[----:B------:R-:W-:-:S04]  /*1bd0*/  DMUL R58, R14, R52 ;  /* 0x000000340e3a7228 */ /* 0x000fc80000000000 */
[-C--:B------:R-:W-:Y:S02]  /*1be0*/  DMUL R56, R12, R28.reuse ;  /* 0x0000001c0c387228 */ /* 0x080fe40000000000 */
[----:B------:R-:W-:-:S06]  /*1bf0*/  DMUL R28, R10, R28 ;  /* 0x0000001c0a1c7228 */ /* 0x000fcc0000000000 */
[-C--:B------:R-:W-:Y:S01]  /*1c00*/  DFMA R56, R10, R26.reuse, -R56 ;  /* 0x0000001a0a38722b */ /* 0x080fe20000000838 */
[----:B------:R-:W-:Y:S01]  /*1c10*/  FSEL R11, |R0|, |R9|, P0 ;  /* 0x40000009000b7208 */ /* 0x000fe20000000200 */
[----:B------:R-:W-:Y:S01]  /*1c20*/  DFMA R52, R12, R26, R28 ;  /* 0x0000001a0c34722b */ /* 0x000fe2000000001c */
[----:B------:R-:W-:-:S04]  /*1c30*/  @P2 LOP3.LUT R11, R9, 0x80000, RZ, 0xfc, !PT ;  /* 0x00080000090b2812 */ /* 0x000fc800078efcff */
[----:B------:R-:W-:-:S07]  /*1c40*/  MOV R9, R11 ;  /* 0x0000000b00097202 */ /* 0x000fce0000000f00 */
.L_x_32:
[----:B------:R-:W-:Y:S05]  /*1c50*/  BSYNC.RECONVERGENT B2 ;  /* 0x0000000000027941 */ /* 0x000fea0003800200 */
.L_x_31:
[----:B------:R-:W0:Y:S02]  /*1c60*/  LDC.64 R10, c[0x0][0x3d8] ;  /* 0x0000f600ff0a7b82 */ /* 0x000e240000000a00 */
[----:B0-----:R-:W-:-:S06]  /*1c70*/  IMAD.WIDE R10, R5, 0x8, R10 ;  /* 0x00000008050a7825 */ /* 0x001fcc00078e020a */
[----:B------:R-:W2:Y:S01]  /*1c80*/  LDG.E.64 R10, desc[UR6][R10.64] ;  /* 0x000000060a0a7981 */ /* 0x000ea2000c1e1b00 */
[C-C-:B------:R-:W-:Y:S01]  /*1c90*/  IMAD R13, R3.reuse, 0x18, R54.reuse ;  /* 0x00000018030d7824 */ /* 0x140fe200078e0236 */
[----:B------:R-:W-:Y:S05]  /*1ca0*/  WARPSYNC.ALL ;  /* 0x0000000000007948 */ /* 0x000fea0003800000 */
[----:B------:R-:W-:Y:S01]  /*1cb0*/  IMAD R15, R3, 0x30, R54 ;  /* 0x00000030030f7824 */ /* 0x000fe200078e0236 */
[C---:B--2---:R-:W-:Y:S02]  /*1cc0*/  DMUL R58, R10.reuse, -R58 ;  /* 0x8000003a0a3a7228 */ /* 0x044fe40000000000 */
[----:B------:R-:W-:-:S02]  /*1cd0*/  DMUL R56, R10, -R56 ;  /* 0x800000380a387228 */ /* 0x000fc40000000000 */
[----:B------:R-:W-:-:S03]  /*1ce0*/  DMUL R52, R10, -R52 ;  /* 0x800000340a347228 */ /* 0x000fc60000000000 */
[----:B------:R0:W-:Y:S04]  /*1cf0*/  STS.64 [R54], R58 ;  /* 0x0000003a36007388 */ /* 0x0001e80000000a00 */
[----:B------:R0:W-:Y:S04]  /*1d00*/  STS.64 [R13], R56 ;  /* 0x000000380d007388 */ /* 0x0001e80000000a00 */
[----:B------:R0:W-:Y:S01]  /*1d10*/  STS.64 [R15], R52 ;  /* 0x000000340f007388 */ /* 0x0001e20000000a00 */
[----:B------:R-:W-:Y:S06]  /*1d20*/  BAR.SYNC.DEFER_BLOCKING 0x0 ;  /* 0x0000000000007b1d */ /* 0x000fec0000010000 */
[----:B------:R-:W2:Y:S02]  /*1d30*/  LDG.E.64 R10, desc[UR6][R22.64] ;  /* 0x00000006160a7981 */ /* 0x000ea4000c1e1b00 */
[----:B--2---:R-:W-:-:S04]  /*1d40*/  ISETP.NE.U32.AND P0, PT, R10, 0x1, PT ;  /* 0x000000010a00780c */ /* 0x004fc80003f05070 */
[----:B------:R-:W-:-:S13]  /*1d50*/  ISETP.NE.AND.EX P0, PT, R11, RZ, PT, P0 ;  /* 0x000000ff0b00720c */ /* 0x000fda0003f05300 */
[----:B------:R-:W-:-:S14]  /*1d60*/  DSETP.LEU.OR P0, PT, R8, UR26, P0 ;  /* 0x0000001a08007e2a */ /* 0x000fdc000870b400 */
[----:B0-----:R-:W-:Y:S05]  /*1d70*/  @P0 BRA `(.L_x_4) ;  /* 0x0000000400240947 */ /* 0x001fea0003800000 */
[C---:B------:R-:W-:Y:S01]  /*1d80*/  LEA R42, P0, R4.reuse, UR24, 0x3 ;  /* 0x00000018042a7c11 */ /* 0x040fe2000f8018ff */
[----:B------:R0:W5:Y:S03]  /*1d90*/  LDG.E.64 R10, desc[UR6][R24.64] ;  /* 0x00000006180a7981 */ /* 0x000166000c1e1b00 */
[----:B------:R-:W-:-:S06]  /*1da0*/  LEA.HI.X R43, R4, UR25, RZ, 0x3, P0 ;  /* 0x00000019042b7c11 */ /* 0x000fcc00080f1cff */
[----:B------:R-:W2:Y:S01]  /*1db0*/  LDG.E.64 R42, desc[UR6][R42.64] ;  /* 0x000000062a2a7981 */ /* 0x000ea2000c1e1b00 */
[----:B------:R-:W1:Y:S01]  /*1dc0*/  MUFU.RCP64H R13, R9 ;  /* 0x00000009000d7308 */ /* 0x000e620000001800 */
[----:B------:R-:W-:-:S06]  /*1dd0*/  IMAD.MOV.U32 R12, RZ, RZ, 0x1 ;  /* 0x00000001ff0c7424 */ /* 0x000fcc00078e00ff */
[----:B-1----:R-:W-:-:S08]  /*1de0*/  DFMA R14, -R8, R12, 1 ;  /* 0x3ff00000080e742b */ /* 0x002fd0000000010c */
[----:B------:R-:W-:-:S08]  /*1df0*/  DFMA R14, R14, R14, R14 ;  /* 0x0000000e0e0e722b */ /* 0x000fd0000000000e */
[----:B------:R-:W-:-:S08]  /*1e00*/  DFMA R14, R12, R14, R12 ;  /* 0x0000000e0c0e722b */ /* 0x000fd0000000000c */
[----:B------:R-:W-:-:S08]  /*1e10*/  DFMA R12, -R8, R14, 1 ;  /* 0x3ff00000080c742b */ /* 0x000fd0000000010e */
[----:B------:R-:W-:Y:S01]  /*1e20*/  DFMA R12, R14, R12, R14 ;  /* 0x0000000c0e0c722b */ /* 0x000fe2000000000e */
[----:B------:R-:W-:Y:S07]  /*1e30*/  BSSY.RECONVERGENT B3, `(.L_x_35) ;  /* 0x000000e000037945 */ /* 0x000fee0003800200 */
[----:B--2---:R-:W-:-:S08]  /*1e40*/  DMUL R14, R42, R12 ;  /* 0x0000000c2a0e7228 */ /* 0x004fd00000000000 */
[----:B------:R-:W-:-:S08]  /*1e50*/  DFMA R16, -R8, R14, R42 ;  /* 0x0000000e0810722b */ /* 0x000fd0000000012a */
[----:B------:R-:W-:Y:S01]  /*1e60*/  DFMA R12, R12, R16, R14 ;  /* 0x000000100c0c722b */ /* 0x000fe2000000000e */
[----:B------:R-:W-:-:S09]  /*1e70*/  FSETP.GEU.AND P2, PT, |R43|, 6.5827683646048100446e-37, PT ;  /* 0x036000002b00780b */ /* 0x000fd20003f4e200 */
[----:B------:R-:W-:-:S05]  /*1e80*/  FFMA R0, RZ, R9, R13 ;  /* 0x00000009ff007223 */ /* 0x000fca000000000d */
[----:B------:R-:W-:-:S13]  /*1e90*/  FSETP.GT.AND P0, PT, |R0|, 1.469367938527859385e-39, PT ;  /* 0x001000000000780b */ /* 0x000fda0003f04200 */
[----:B0-----:R-:W-:Y:S05]  /*1ea0*/  @P0 BRA P2, `(.L_x_36) ;  /* 0x0000000000180947 */ /* 0x001fea0001000000 */
[----:B------:R-:W-:Y:S01]  /*1eb0*/  IMAD.MOV.U32 R40, RZ, RZ, R8 ;  /* 0x000000ffff287224 */ /* 0x000fe200078e0008 */
[----:B------:R-:W-:Y:S01]  /*1ec0*/  MOV R0, 0x1ef0 ;  /* 0x00001ef000007802 */ /* 0x000fe20000000f00 */
[----:B------:R-:W-:-:S07]  /*1ed0*/  IMAD.MOV.U32 R41, RZ, RZ, R9 ;  /* 0x000000ffff297224 */ /* 0x000fce00078e0009 */
[----:B-----5:R-:W-:Y:S05]  /*1ee0*/  CALL.REL.NOINC `($__internal_1_$__cuda_sm20_div_rn_f64_full) ;  /* 0x0000000800987944 */ /* 0x020fea0003c00000 */
[----:B------:R-:W-:Y:S02]  /*1ef0*/  IMAD.MOV.U32 R12, RZ, RZ, R48 ;  /* 0x000000ffff0c7224 */ /* 0x000fe400078e0030 */
[----:B------:R-:W-:-:S07]  /*1f00*/  IMAD.MOV.U32 R13, RZ, RZ, R49 ;  /* 0x000000ffff0d7224 */ /* 0x000fce00078e0031 */
.L_x_36:
[----:B------:R-:W-:Y:S05]  /*1f10*/  BSYNC.RECONVERGENT B3 ;  /* 0x0000000000037941 */ /* 0x000fea0003800200 */
.L_x_35:
[----:B-----5:R-:W-:Y:S01]  /*1f20*/  DSETP.MIN.AND P0, P2, R10, R12, PT ;  /* 0x0000000c0a00722a */ /* 0x020fe20003a00000 */
[----:B------:R-:W-:Y:S02]  /*1f30*/  IMAD.MOV.U32 R0, RZ, RZ, R11 ;  /* 0x000000ffff007224 */ /* 0x000fe400078e000b */
[----:B------:R-:W-:-:S03]  /*1f40*/  IMAD.MOV.U32 R15, RZ, RZ, R13 ;  /* 0x000000ffff0f7224 */ /* 0x000fc600078e000d */
[----:B------:R-:W-:Y:S02]  /*1f50*/  SEL R10, R10, R12, P0 ;  /* 0x0000000c0a0a7207 */ /* 0x000fe40000000000 */
[----:B------:R-:W-:Y:S02]  /*1f60*/  FSEL R17, R0, R15, P0 ;  /* 0x0000000f00117208 */ /* 0x000fe40000000000 */
[----:B------:R-:W-:-:S04]  /*1f70*/  ISETP.GE.AND P0, PT, R18, RZ, PT ;  /* 0x000000ff1200720c */ /* 0x000fc80003f06270 */
[----:B------:R-:W-:-:S04]  /*1f80*/  @P2 LOP3.LUT R17, R15, 0x80000, RZ, 0xfc, !PT ;  /* 0x000800000f112812 */ /* 0x000fc800078efcff */
[----:B------:R-:W-:-:S05]  /*1f90*/  MOV R11, R17 ;  /* 0x00000011000b7202 */ /* 0x000fca0000000f00 */
[----:B------:R0:W-:Y:S01]  /*1fa0*/  STG.E.64 desc[UR6][R24.64], R10 ;  /* 0x0000000a18007986 */ /* 0x0001e2000c101b06 */
[----:B------:R-:W-:Y:S05]  /*1fb0*/  @!P0 BRA `(.L_x_4) ;  /* 0x0000000000948947 */ /* 0x000fea0003800000 */
[C---:B------:R-:W-:Y:S01]  /*1fc0*/  IMAD.SHL.U32 R16, R18.reuse, 0x8, RZ ;  /* 0x0000000812107824 */ /* 0x040fe200078e00ff */
[----:B------:R-:W-:-:S04]  /*1fd0*/  SHF.L.U64.HI R0, R18, 0x3, R19 ;  /* 0x0000000312007819 */ /* 0x000fc80000010213 */
[----:B------:R-:W-:Y:S02]  /*1fe0*/  LOP3.LUT R16, R16, 0xfffffff8, RZ, 0xc0, !PT ;  /* 0xfffffff810107812 */ /* 0x000fe400078ec0ff */
[----:B------:R-:W-:Y:S02]  /*1ff0*/  LOP3.LUT R0, R0, 0x3, RZ, 0xc0, !PT ;  /* 0x0000000300007812 */ /* 0x000fe400078ec0ff */
[----:B------:R-:W-:-:S04]  /*2000*/  IADD3 R16, P0, PT, R16, UR24, RZ ;  /* 0x0000001810107c10 */ /* 0x000fc8000ff1e0ff */
[----:B------:R-:W-:-:S05]  /*2010*/  IADD3.X R17, PT, PT, R0, UR25, RZ, P0, !PT ;  /* 0x0000001900117c10 */ /* 0x000fca00087fe4ff */
[----:B------:R-:W2:Y:S01]  /*2020*/  LDG.E.64 R42, desc[UR6][R16.64] ;  /* 0x00000006102a7981 */ /* 0x000ea2000c1e1b00 */
[----:B------:R-:W1:Y:S01]  /*2030*/  MUFU.RCP64H R13, R9 ;  /* 0x00000009000d7308 */ /* 0x000e620000001800 */
[----:B------:R-:W-:Y:S01]  /*2040*/  IMAD.MOV.U32 R12, RZ, RZ, 0x1 ;  /* 0x00000001ff0c7424 */ /* 0x000fe200078e00ff */
[----:B------:R-:W-:Y:S05]  /*2050*/  BSSY.RECONVERGENT B3, `(.L_x_37) ;  /* 0x0000013000037945 */ /* 0x000fea0003800200 */
[----:B-1----:R-:W-:-:S08]  /*2060*/  DFMA R14, -R8, R12, 1 ;  /* 0x3ff00000080e742b */ /* 0x002fd0000000010c */
[----:B------:R-:W-:-:S08]  /*2070*/  DFMA R14, R14, R14, R14 ;  /* 0x0000000e0e0e722b */ /* 0x000fd0000000000e */
[----:B------:R-:W-:-:S08]  /*2080*/  DFMA R14, R12, R14, R12 ;  /* 0x0000000e0c0e722b */ /* 0x000fd0000000000c */
[----:B------:R-:W-:-:S08]  /*2090*/  DFMA R12, -R8, R14, 1 ;  /* 0x3ff00000080c742b */ /* 0x000fd0000000010e */
[----:B------:R-:W-:-:S08]  /*20a0*/  DFMA R18, R14, R12, R14 ;  /* 0x0000000c0e12722b */ /* 0x000fd0000000000e */
[----:B--2---:R-:W-:Y:S01]  /*20b0*/  DMUL R12, R18, R42 ;  /* 0x0000002a120c7228 */ /* 0x004fe20000000000 */
[----:B------:R-:W-:-:S07]  /*20c0*/  FSETP.GEU.AND P2, PT, |R43|, 6.5827683646048100446e-37, PT ;  /* 0x036000002b00780b */ /* 0x000fce0003f4e200 */
        /* <DEDUP_REMOVED lines=8> */
[----:B0-----:R-:W-:Y:S05]  /*2150*/  CALL.REL.NOINC `($__internal_1_$__cuda_sm20_div_rn_f64_full) ;  /* 0x0000000400fc7944 */ /* 0x001fea0003c00000 */
[----:B------:R-:W-:Y:S02]  /*2160*/  IMAD.MOV.U32 R12, RZ, RZ, R48 ;  /* 0x000000ffff0c7224 */ /* 0x000fe400078e0030 */
[----:B------:R-:W-:-:S07]  /*2170*/  IMAD.MOV.U32 R13, RZ, RZ, R49 ;  /* 0x000000ffff0d7224 */ /* 0x000fce00078e0031 */
.L_x_38:
[----:B------:R-:W-:Y:S05]  /*2180*/  BSYNC.RECONVERGENT B3 ;  /* 0x0000000000037941 */ /* 0x000fea0003800200 */
.L_x_37:
[----:B------:R-:W-:Y:S01]  /*2190*/  DSETP.MIN.AND P0, P2, R10, R12, PT ;  /* 0x0000000c0a00722a */ /* 0x000fe20003a00000 */
[----:B------:R-:W-:Y:S01]  /*21a0*/  IMAD.MOV.U32 R0, RZ, RZ, R11 ;  /* 0x000000ffff007224 */ /* 0x000fe200078e000b */
[----:B------:R-:W-:-:S04]  /*21b0*/  MOV R15, R13 ;  /* 0x0000000d000f7202 */ /* 0x000fc80000000f00 */
[----:B------:R-:W-:Y:S02]  /*21c0*/  FSEL R17, R0, R15, P0 ;  /* 0x0000000f00117208 */ /* 0x000fe40000000000 */
[----:B0-----:R-:W-:-:S06]  /*21d0*/  SEL R10, R10, R12, P0 ;  /* 0x0000000c0a0a7207 */ /* 0x001fcc0000000000 */
[----:B------:R-:W-:-:S05]  /*21e0*/  @P2 LOP3.LUT R17, R15, 0x80000, RZ, 0xfc, !PT ;  /* 0x000800000f112812 */ /* 0x000fca00078efcff */
[----:B------:R-:W-:-:S05]  /*21f0*/  IMAD.MOV.U32 R11, RZ, RZ, R17 ;  /* 0x000000ffff0b7224 */ /* 0x000fca00078e0011 */
[----:B------:R1:W-:Y:S02]  /*2200*/  STG.E.64 desc[UR6][R24.64], R10 ;  /* 0x0000000a18007986 */ /* 0x0003e4000c101b06 */
.L_x_4:
[----:B------:R-:W-:Y:S05]  /*2210*/  BSYNC.RECONVERGENT B1 ;  /* 0x0000000000017941 */ /* 0x000fea0003800200 */
.L_x_3:
[----:B------:R-:W-:Y:S02]  /*2220*/  VIADD R6, R6, 0x2 ;  /* 0x0000000206067836 */ /* 0x000fe40000000000 */
[----:B------:R-:W-:Y:S02]  /*2230*/  VIADD R5, R5, 0x1 ;  /* 0x0000000105057836 */ /* 0x000fe40000000000 */
[----:B------:R-:W-:Y:S01]  /*2240*/  IMAD R54, R3, 0x8, R54 ;  /* 0x0000000803367824 */ /* 0x000fe200078e0236 */
[----:B------:R-:W-:Y:S06]  /*2250*/  @P1 BRA `(.L_x_39) ;  /* 0xffffffe000241947 */ /* 0x000fec000383ffff */
[----:B------:R-:W-:Y:S05]  /*2260*/  BSYNC.RECONVERGENT B0 ;  /* 0x0000000000007941 */ /* 0x000fea0003800200 */
.L_x_0:
[----:B------:R-:W2:Y:S01]  /*2270*/  LDCU.64 UR4, c[0x0][0x3e8] ;  /* 0x00007d00ff0477ac */ /* 0x000ea20008000a00 */
[----:B------:R-:W-:Y:S01]  /*2280*/  IMAD.SHL.U32 R5, R4, 0x8, RZ ;  /* 0x0000000804057824 */ /* 0x000fe200078e00ff */
[----:B------:R-:W-:-:S04]  /*2290*/  SHF.R.U32.HI R4, RZ, 0x1d, R4 ;  /* 0x0000001dff047819 */ /* 0x000fc80000011604 */
[----:B--2---:R-:W-:-:S04]  /*22a0*/  IADD3 R40, P0, PT, R5, UR4, RZ ;  /* 0x0000000405287c10 */ /* 0x004fc8000ff1e0ff */
[----:B------:R-:W-:-:S06]  /*22b0*/  IADD3.X R41, PT, PT, R4, UR5, RZ, P0, !PT ;  /* 0x0000000504297c10 */ /* 0x000fcc00087fe4ff */
[----:B------:R-:W2:Y:S01]  /*22c0*/  LDG.E.64 R40, desc[UR6][R40.64] ;  /* 0x0000000628287981 */ /* 0x000ea2000c1e1b00 */
[----:B------:R-:W-:Y:S01]  /*22d0*/  BSSY.RECONVERGENT B0, `(.L_x_40) ;  /* 0x0000010000007945 */ /* 0x000fe20003800200 */
[----:B--2---:R-:W0:Y:S01]  /*22e0*/  MUFU.RCP64H R7, R41 ;  /* 0x0000002900077308 */ /* 0x004e220000001800 */
[----:B------:R-:W-:-:S05]  /*22f0*/  VIADD R6, R41, 0x300402 ;  /* 0x0030040229067836 */ /* 0x000fca0000000000 */
[----:B------:R-:W-:Y:S01]  /*2300*/  FSETP.GEU.AND P0, PT, |R6|, 5.8789094863358348022e-39, PT ;  /* 0x004004020600780b */ /* 0x000fe20003f0e200 */
[----:B01----:R-:W-:-:S08]  /*2310*/  DFMA R10, -R40, R6, 1 ;  /* 0x3ff00000280a742b */ /* 0x003fd00000000106 */
[----:B------:R-:W-:-:S08]  /*2320*/  DFMA R10, R10, R10, R10 ;  /* 0x0000000a0a0a722b */ /* 0x000fd0000000000a */
[----:B------:R-:W-:-:S08]  /*2330*/  DFMA R10, R6, R10, R6 ;  /* 0x0000000a060a722b */ /* 0x000fd00000000006 */
[----:B------:R-:W-:-:S08]  /*2340*/  DFMA R12, -R40, R10, 1 ;  /* 0x3ff00000280c742b */ /* 0x000fd0000000010a */
[----:B------:R-:W-:Y:S01]  /*2350*/  DFMA R6, R10, R12, R10 ;  /* 0x0000000c0a06722b */ /* 0x000fe2000000000a */
[----:B------:R-:W-:Y:S10]  /*2360*/  @P0 BRA `(.L_x_41) ;  /* 0x0000000000180947 */ /* 0x000ff40003800000 */
[----:B------:R-:W-:Y:S02]  /*2370*/  LOP3.LUT R50, R41, 0x7fffffff, RZ, 0xc0, !PT ;  /* 0x7fffffff29327812 */ /* 0x000fe400078ec0ff */
[----:B------:R-:W-:-:S03]  /*2380*/  MOV R0, 0x23b0 ;  /* 0x000023b000007802 */ /* 0x000fc60000000f00 */
[----:B------:R-:W-:-:S07]  /*2390*/  VIADD R50, R50, 0xfff00000 ;  /* 0xfff0000032327836 */ /* 0x000fce0000000000 */
[----:B------:R-:W-:Y:S05]  /*23a0*/  CALL.REL.NOINC `($__internal_0_$__cuda_sm20_dblrcp_rn_slowpath_v3) ;  /* 0x0000000000c07944 */ /* 0x000fea0003c00000 */
[----:B------:R-:W-:Y:S01]  /*23b0*/  MOV R6, R52 ;  /* 0x0000003400067202 */ /* 0x000fe20000000f00 */
[----:B------:R-:W-:-:S07]  /*23c0*/  IMAD.MOV.U32 R7, RZ, RZ, R53 ;  /* 0x000000ffff077224 */ /* 0x000fce00078e0035 */
.L_x_41:
[----:B------:R-:W-:Y:S05]  /*23d0*/  BSYNC.RECONVERGENT B0 ;  /* 0x0000000000007941 */ /* 0x000fea0003800200 */
.L_x_40:
[----:B------:R-:W0:Y:S01]  /*23e0*/  S2UR UR5, SR_CgaCtaId ;  /* 0x00000000000579c3 */ /* 0x000e220000008800 */
[----:B------:R-:W-:Y:S01]  /*23f0*/  UMOV UR4, 0x400 ;  /* 0x0000040000047882 */ /* 0x000fe20000000000 */
[----:B------:R-:W1:Y:S01]  /*2400*/  LDCU.128 UR28, c[0x0][0x430] ;  /* 0x00008600ff1c77ac */ /* 0x000e620008000c00 */
[----:B------:R-:W2:Y:S01]  /*2410*/  LDCU.128 UR32, c[0x0][0x440] ;  /* 0x00008800ff2077ac */ /* 0x000ea20008000c00 */
[----:B0-----:R-:W-:-:S06]  /*2420*/  ULEA UR4, UR5, UR4, 0x18 ;  /* 0x0000000405047291 */ /* 0x001fcc000f8ec0ff */
[----:B------:R-:W-:-:S05]  /*2430*/  LEA R10, R2, UR4, 0x3 ;  /* 0x00000004020a7c11 */ /* 0x000fca000f8e18ff */
[C---:B------:R-:W-:Y:S02]  /*2440*/  IMAD R12, R3.reuse, 0x8, R10 ;  /* 0x00000008030c7824 */ /* 0x040fe400078e020a */
[----:B------:R-:W-:Y:S02]  /*2450*/  LDS.64 R10, [R10] ;  /* 0x000000000a0a7984 */ /* 0x000fe40000000a00 */
[C---:B------:R-:W-:Y:S02]  /*2460*/  IMAD R0, R3.reuse, 0x8, R12 ;  /* 0x0000000803007824 */ /* 0x040fe400078e020c */
[----:B------:R-:W0:Y:S02]  /*2470*/  LDS.64 R12, [R12] ;  /* 0x000000000c0c7984 */ /* 0x000e240000000a00 */
[----:B------:R-:W-:-:S04]  /*2480*/  IMAD R14, R3, 0x8, R0 ;  /* 0x00000008030e7824 */ /* 0x000fc800078e0200 */
[C---:B------:R-:W-:Y:S02]  /*2490*/  IMAD R16, R3.reuse, 0x8, R14 ;  /* 0x0000000803107824 */ /* 0x040fe400078e020e */
[----:B------:R-:W-:Y:S02]  /*24a0*/  LDS.64 R14, [R14] ;  /* 0x000000000e0e7984 */ /* 0x000fe40000000a00 */
[C---:B------:R-:W-:Y:S02]  /*24b0*/  IMAD R18, R3.reuse, 0x8, R16 ;  /* 0x0000000803127824 */ /* 0x040fe400078e0210 */
[----:B------:R-:W3:Y:S02]  /*24c0*/  LDS.64 R16, [R16] ;  /* 0x0000000010107984 */ /* 0x000ee40000000a00 */
[C---:B------:R-:W-:Y:S02]  /*24d0*/  IMAD R26, R3.reuse, 0x8, R18 ;  /* 0x00000008031a7824 */ /* 0x040fe400078e0212 */
[----:B------:R-:W4:Y:S03]  /*24e0*/  LDS.64 R18, [R18] ;  /* 0x0000000012127984 */ /* 0x000f260000000a00 */
[C---:B------:R-:W-:Y:S01]  /*24f0*/  LEA R28, R3.reuse, R26, 0x3 ;  /* 0x0000001a031c7211 */ /* 0x040fe200078e18ff */
[----:B------:R-:W-:Y:S04]  /*2500*/  LDS.64 R20, [R26] ;  /* 0x000000001a147984 */ /* 0x000fe80000000a00 */
[----:B------:R-:W5:Y:S01]  /*2510*/  LDS.64 R22, [R28] ;  /* 0x000000001c167984 */ /* 0x000f620000000a00 */
[----:B------:R-:W-:-:S03]  /*2520*/  IMAD R24, R3, 0x8, R28 ;  /* 0x0000000803187824 */ /* 0x000fc600078e021c */
[----:B------:R-:W5:Y:S04]  /*2530*/  LDS.64 R2, [R0] ;  /* 0x0000000000027984 */ /* 0x000f680000000a00 */
[----:B------:R-:W5:Y:S01]  /*2540*/  LDS.64 R24, [R24] ;  /* 0x0000000018187984 */ /* 0x000f620000000a00 */
[----:B0-----:R-:W-:Y:S01]  /*2550*/  DADD R10, R10, R12 ;  /* 0x000000000a0a7229 */ /* 0x001fe2000000000c */
[----:B-1----:R-:W-:-:S04]  /*2560*/  IADD3 R12, P1, PT, R5, UR30, RZ ;  /* 0x0000001e050c7c10 */ /* 0x002fc8000ff3e0ff */
[----:B------:R-:W-:Y:S01]  /*2570*/  IADD3.X R13, PT, PT, R4, UR31, RZ, P1, !PT ;  /* 0x0000001f040d7c10 */ /* 0x000fe20008ffe4ff */
[----:B---3--:R-:W-:Y:S01]  /*2580*/  DADD R14, R14, R16 ;  /* 0x000000000e0e7229 */ /* 0x008fe20000000010 */
[----:B--2---:R-:W-:-:S04]  /*2590*/  IADD3 R16, P2, PT, R5, UR32, RZ ;  /* 0x0000002005107c10 */ /* 0x004fc8000ff5e0ff */
[----:B------:R-:W-:-:S03]  /*25a0*/  IADD3.X R17, PT, PT, R4, UR33, RZ, P2, !PT ;  /* 0x0000002104117c10 */ /* 0x000fc600097fe4ff */
[----:B----4-:R-:W-:Y:S01]  /*25b0*/  DADD R14, R14, R18 ;  /* 0x000000000e0e7229 */ /* 0x010fe20000000012 */
[----:B------:R-:W-:Y:S01]  /*25c0*/  IADD3 R18, P3, PT, R5, UR34, RZ ;  /* 0x0000002205127c10 */ /* 0x000fe2000ff7e0ff */
[----:B-----5:R-:W-:-:S03]  /*25d0*/  DADD R20, R20, R22 ;  /* 0x0000000014147229 */ /* 0x020fc60000000016 */
[C---:B------:R-:W-:Y:S01]  /*25e0*/  IADD3.X R19, PT, PT, R4.reuse, UR35, RZ, P3, !PT ;  /* 0x0000002304137c10 */ /* 0x040fe20009ffe4ff */
[----:B------:R-:W-:Y:S01]  /*25f0*/  DADD R2, R10, R2 ;  /* 0x000000000a027229 */ /* 0x000fe20000000002 */
[----:B------:R-:W-:Y:S01]  /*2600*/  IADD3 R10, P0, PT, R5, UR28, RZ ;  /* 0x0000001c050a7c10 */ /* 0x000fe2000ff1e0ff */
[----:B------:R-:W-:Y:S02]  /*2610*/  DMUL R14, R14, R6 ;  /* 0x000000060e0e7228 */ /* 0x000fe40000000000 */
[----:B------:R-:W-:Y:S01]  /*2620*/  DADD R20, R20, R24 ;  /* 0x0000000014147229 */ /* 0x000fe20000000018 */
[----:B------:R-:W-:-:S03]  /*2630*/  IADD3.X R11, PT, PT, R4, UR29, RZ, P0, !PT ;  /* 0x0000001d040b7c10 */ /* 0x000fc600087fe4ff */
[----:B------:R-:W-:-:S04]  /*2640*/  DMUL R2, R2, R6 ;  /* 0x0000000602027228 */ /* 0x000fc80000000000 */
[----:B------:R-:W-:-:S03]  /*2650*/  DMUL R20, R20, R6 ;  /* 0x0000000614147228 */ /* 0x000fc60000000000 */
[----:B------:R-:W-:Y:S04]  /*2660*/  STG.E.64 desc[UR6][R10.64], R2 ;  /* 0x000000020a007986 */ /* 0x000fe8000c101b06 */
[----:B------:R-:W-:Y:S04]  /*2670*/  STG.E.64 desc[UR6][R12.64], R14 ;  /* 0x0000000e0c007986 */ /* 0x000fe8000c101b06 */
[----:B------:R-:W-:Y:S04]  /*2680*/  STG.E.64 desc[UR6][R16.64], R20 ;  /* 0x0000001410007986 */ /* 0x000fe8000c101b06 */
[----:B------:R-:W-:Y:S01]  /*2690*/  STG.E.64 desc[UR6][R18.64], R8 ;  /* 0x0000000812007986 */ /* 0x000fe2000c101b06 */
[----:B------:R-:W-:Y:S05]  /*26a0*/  EXIT ;  /* 0x000000000000794d */ /* 0x000fea0003800000 */
        .weak           $__internal_0_$__cuda_sm20_dblrcp_rn_slowpath_v3
        .type           $__internal_0_$__cuda_sm20_dblrcp_rn_slowpath_v3,@function
        .size           $__internal_0_$__cuda_sm20_dblrcp_rn_slowpath_v3,($__internal_1_$__cuda_sm20_div_rn_f64_full - $__internal_0_$__cuda_sm20_dblrcp_rn_slowpath_v3)
$__internal_0_$__cuda_sm20_dblrcp_rn_slowpath_v3:
[----:B------:R-:W-:Y:S01]  /*26b0*/  DSETP.GTU.AND P0, PT, |R40|, +INF , PT ;  /* 0x7ff000002800742a */ /* 0x000fe20003f0c200 */
[----:B------:R-:W-:-:S13]  /*26c0*/  BSSY.RECONVERGENT B4, `(.L_x_42) ;  /* 0x0000023000047945 */ /* 0x000fda0003800200 */
[----:B------:R-:W-:Y:S05]  /*26d0*/  @P0 BRA `(.L_x_43) ;  /* 0x00000000007c0947 */ /* 0x000fea0003800000 */
[----:B------:R-:W-:-:S05]  /*26e0*/  LOP3.LUT R52, R41, 0x7fffffff, RZ, 0xc0, !PT ;  /* 0x7fffffff29347812 */ /* 0x000fca00078ec0ff */
[----:B------:R-:W-:-:S05]  /*26f0*/  VIADD R51, R52, 0xffffffff ;  /* 0xffffffff34337836 */ /* 0x000fca0000000000 */
[----:B------:R-:W-:-:S13]  /*2700*/  ISETP.GE.U32.AND P0, PT, R51, 0x7fefffff, PT ;  /* 0x7fefffff3300780c */ /* 0x000fda0003f06070 */
[----:B------:R-:W-:Y:S01]  /*2710*/  @P0 LOP3.LUT R57, R41, 0x7ff00000, RZ, 0x3c, !PT ;  /* 0x7ff0000029390812 */ /* 0x000fe200078e3cff */
[----:B------:R-:W-:Y:S01]  /*2720*/  @P0 IMAD.MOV.U32 R56, RZ, RZ, RZ ;  /* 0x000000ffff380224 */ /* 0x000fe200078e00ff */
[----:B------:R-:W-:Y:S06]  /*2730*/  @P0 BRA `(.L_x_44) ;  /* 0x00000000006c0947 */ /* 0x000fec0003800000 */
[----:B------:R-:W-:-:S13]  /*2740*/  ISETP.GE.U32.AND P0, PT, R52, 0x1000001, PT ;  /* 0x010000013400780c */ /* 0x000fda0003f06070 */
[----:B------:R-:W-:Y:S05]  /*2750*/  @!P0 BRA `(.L_x_45) ;  /* 0x0000000000348947 */ /* 0x000fea0003800000 */
[----:B------:R-:W-:Y:S02]  /*2760*/  VIADD R57, R41, 0xc0200000 ;  /* 0xc020000029397836 */ /* 0x000fe40000000000 */
[----:B------:R-:W-:Y:S02]  /*2770*/  IMAD.MOV.U32 R56, RZ, RZ, R40 ;  /* 0x000000ffff387224 */ /* 0x000fe400078e0028 */
[----:B------:R-:W0:Y:S04]  /*2780*/  MUFU.RCP64H R51, R57 ;  /* 0x0000003900337308 */ /* 0x000e280000001800 */
[----:B0-----:R-:W-:-:S08]  /*2790*/  DFMA R52, -R56, R50, 1 ;  /* 0x3ff000003834742b */ /* 0x001fd00000000132 */
[----:B------:R-:W-:-:S08]  /*27a0*/  DFMA R52, R52, R52, R52 ;  /* 0x000000343434722b */ /* 0x000fd00000000034 */
[----:B------:R-:W-:-:S08]  /*27b0*/  DFMA R52, R50, R52, R50 ;  /* 0x000000343234722b */ /* 0x000fd00000000032 */
[----:B------:R-:W-:-:S08]  /*27c0*/  DFMA R50, -R56, R52, 1 ;  /* 0x3ff000003832742b */ /* 0x000fd00000000134 */
[----:B------:R-:W-:-:S08]  /*27d0*/  DFMA R50, R52, R50, R52 ;  /* 0x000000323432722b */ /* 0x000fd00000000034 */
[----:B------:R-:W-:-:S08]  /*27e0*/  DMUL R50, R50, 2.2250738585072013831e-308 ;  /* 0x0010000032327828 */ /* 0x000fd00000000000 */
[----:B------:R-:W-:-:S08]  /*27f0*/  DFMA R40, -R40, R50, 1 ;  /* 0x3ff000002828742b */ /* 0x000fd00000000132 */
[----:B------:R-:W-:-:S08]  /*2800*/  DFMA R40, R40, R40, R40 ;  /* 0x000000282828722b */ /* 0x000fd00000000028 */
[----:B------:R-:W-:Y:S01]  /*2810*/  DFMA R56, R50, R40, R50 ;  /* 0x000000283238722b */ /* 0x000fe20000000032 */
[----:B------:R-:W-:Y:S10]  /*2820*/  BRA `(.L_x_44) ;  /* 0x0000000000307947 */ /* 0x000ff40003800000 */
.L_x_45:
[----:B------:R-:W-:Y:S01]  /*2830*/  DMUL R52, R40, 8.11296384146066816958e+31 ;  /* 0x4690000028347828 */ /* 0x000fe20000000000 */
[----:B------:R-:W-:-:S05]  /*2840*/  IMAD.MOV.U32 R40, RZ, RZ, R50 ;  /* 0x000000ffff287224 */ /* 0x000fca00078e0032 */
[----:B------:R-:W0:Y:S02]  /*2850*/  MUFU.RCP64H R41, R53 ;  /* 0x0000003500297308 */ /* 0x000e240000001800 */
[----:B0-----:R-:W-:-:S08]  /*2860*/  DFMA R50, -R52, R40, 1 ;  /* 0x3ff000003432742b */ /* 0x001fd00000000128 */
[----:B------:R-:W-:-:S08]  /*2870*/  DFMA R50, R50, R50, R50 ;  /* 0x000000323232722b */ /* 0x000fd00000000032 */
[----:B------:R-:W-:-:S08]  /*2880*/  DFMA R50, R40, R50, R40 ;  /* 0x000000322832722b */ /* 0x000fd00000000028 */
[----:B------:R-:W-:-:S08]  /*2890*/  DFMA R40, -R52, R50, 1 ;  /* 0x3ff000003428742b */ /* 0x000fd00000000132 */
[----:B------:R-:W-:-:S08]  /*28a0*/  DFMA R40, R50, R40, R50 ;  /* 0x000000283228722b */ /* 0x000fd00000000032 */
[----:B------:R-:W-:Y:S01]  /*28b0*/  DMUL R56, R40, 8.11296384146066816958e+31 ;  /* 0x4690000028387828 */ /* 0x000fe20000000000 */
[----:B------:R-:W-:Y:S10]  /*28c0*/  BRA `(.L_x_44) ;  /* 0x0000000000087947 */ /* 0x000ff40003800000 */
.L_x_43:
[----:B------:R-:W-:Y:S01]  /*28d0*/  LOP3.LUT R57, R41, 0x80000, RZ, 0xfc, !PT ;  /* 0x0008000029397812 */ /* 0x000fe200078efcff */
[----:B------:R-:W-:-:S07]  /*28e0*/  IMAD.MOV.U32 R56, RZ, RZ, R40 ;  /* 0x000000ffff387224 */ /* 0x000fce00078e0028 */
.L_x_44:
[----:B------:R-:W-:Y:S05]  /*28f0*/  BSYNC.RECONVERGENT B4 ;  /* 0x0000000000047941 */ /* 0x000fea0003800200 */
.L_x_42:
[----:B------:R-:W-:Y:S01]  /*2900*/  IMAD.MOV.U32 R40, RZ, RZ, R0 ;  /* 0x000000ffff287224 */ /* 0x000fe200078e0000 */
[----:B------:R-:W-:Y:S01]  /*2910*/  MOV R52, R56 ;  /* 0x0000003800347202 */ /* 0x000fe20000000f00 */
[----:B------:R-:W-:Y:S02]  /*2920*/  IMAD.MOV.U32 R41, RZ, RZ, 0x0 ;  /* 0x00000000ff297424 */ /* 0x000fe400078e00ff */
[----:B------:R-:W-:Y:S02]  /*2930*/  IMAD.MOV.U32 R53, RZ, RZ, R57 ;  /* 0x000000ffff357224 */ /* 0x000fe400078e0039 */
[----:B------:R-:W-:Y:S05]  /*2940*/  RET.REL.NODEC R40 `(_Z44compute_fluxes_central_structure_cuda_singleidddddiPdPlS0_S_S_S_S_S0_S_S_S_S_S_S_S_S_S_S_S_) ;  /* 0xffffffd428ac7950 */ /* 0x000fea0003c3ffff */
        .weak           $__internal_1_$__cuda_sm20_div_rn_f64_full
        .type           $__internal_1_$__cuda_sm20_div_rn_f64_full,@function
        .size           $__internal_1_$__cuda_sm20_div_rn_f64_full,($__internal_2_$__cuda_sm20_dsqrt_rn_f64_mediumpath_v1 - $__internal_1_$__cuda_sm20_div_rn_f64_full)
$__internal_1_$__cuda_sm20_div_rn_f64_full:
[C---:B------:R-:W-:Y:S01]  /*2950*/  FSETP.GEU.AND P0, PT, |R41|.reuse, 1.469367938527859385e-39, PT ;  /* 0x001000002900780b */ /* 0x040fe20003f0e200 */
[----:B------:R-:W-:Y:S01]  /*2960*/  IMAD.MOV.U32 R46, RZ, RZ, 0x1 ;  /* 0x00000001ff2e7424 */ /* 0x000fe200078e00ff */
[----:B------:R-:W-:Y:S01]  /*2970*/  LOP3.LUT R38, R41, 0x800fffff, RZ, 0xc0, !PT ;  /* 0x800fffff29267812 */ /* 0x000fe200078ec0ff */
[----:B------:R-:W-:Y:S01]  /*2980*/  IMAD.MOV.U32 R56, RZ, RZ, 0x1ca00000 ;  /* 0x1ca00000ff387424 */ /* 0x000fe200078e00ff */
[C---:B------:R-:W-:Y:S01]  /*2990*/  FSETP.GEU.AND P3, PT, |R43|.reuse, 1.469367938527859385e-39, PT ;  /* 0x001000002b00780b */ /* 0x040fe20003f6e200 */
[----:B------:R-:W-:Y:S01]  /*29a0*/  BSSY.RECONVERGENT B2, `(.L_x_46) ;  /* 0x0000052000027945 */ /* 0x000fe20003800200 */
[----:B------:R-:W-:Y:S01]  /*29b0*/  LOP3.LUT R39, R38, 0x3ff00000, RZ, 0xfc, !PT ;  /* 0x3ff0000026277812 */ /* 0x000fe200078efcff */
[----:B------:R-:W-:Y:S01]  /*29c0*/  IMAD.MOV.U32 R38, RZ, RZ, R40 ;  /* 0x000000ffff267224 */ /* 0x000fe200078e0028 */
[----:B------:R-:W-:Y:S02]  /*29d0*/  LOP3.LUT R55, R43, 0x7ff00000, RZ, 0xc0, !PT ;  /* 0x7ff000002b377812 */ /* 0x000fe400078ec0ff */
[----:B------:R-:W-:-:S03]  /*29e0*/  LOP3.LUT R58, R41, 0x7ff00000, RZ, 0xc0, !PT ;  /* 0x7ff00000293a7812 */ /* 0x000fc600078ec0ff */
[----:B------:R-:W-:Y:S01]  /*29f0*/  @!P0 DMUL R38, R40, 8.98846567431157953865e+307 ;  /* 0x7fe0000028268828 */ /* 0x000fe20000000000 */
[----:B------:R-:W-:-:S03]  /*2a00*/  ISETP.GE.U32.AND P2, PT, R55, R58, PT ;  /* 0x0000003a3700720c */ /* 0x000fc60003f46070 */
[----:B------:R-:W-:Y:S02]  /*2a10*/  @!P3 LOP3.LUT R44, R41, 0x7ff00000, RZ, 0xc0, !PT ;  /* 0x7ff00000292cb812 */ /* 0x000fe400078ec0ff */
[----:B------:R-:W0:Y:S01]  /*2a20*/  MUFU.RCP64H R47, R39 ;  /* 0x00000027002f7308 */ /* 0x000e220000001800 */
[----:B------:R-:W-:Y:S02]  /*2a30*/  SEL R45, R56, 0x63400000, !P2 ;  /* 0x63400000382d7807 */ /* 0x000fe40005000000 */
[----:B------:R-:W-:Y:S02]  /*2a40*/  @!P3 ISETP.GE.U32.AND P4, PT, R55, R44, PT ;  /* 0x0000002c3700b20c */ /* 0x000fe40003f86070 */
[----:B------:R-:W-:Y:S02]  /*2a50*/  LOP3.LUT R45, R45, 0x800fffff, R43, 0xf8, !PT ;  /* 0x800fffff2d2d7812 */ /* 0x000fe400078ef82b */
[----:B------:R-:W-:Y:S02]  /*2a60*/  @!P3 MOV R50, RZ ;  /* 0x000000ff0032b202 */ /* 0x000fe40000000f00 */
[----:B------:R-:W-:Y:S01]  /*2a70*/  @!P0 LOP3.LUT R58, R39, 0x7ff00000, RZ, 0xc0, !PT ;  /* 0x7ff00000273a8812 */ /* 0x000fe200078ec0ff */
[----:B0-----:R-:W-:-:S08]  /*2a80*/  DFMA R48, R46, -R38, 1 ;  /* 0x3ff000002e30742b */ /* 0x001fd00000000826 */
[----:B------:R-:W-:-:S08]  /*2a90*/  DFMA R48, R48, R48, R48 ;  /* 0x000000303030722b */ /* 0x000fd00000000030 */
[----:B------:R-:W-:Y:S01]  /*2aa0*/  DFMA R48, R46, R48, R46 ;  /* 0x000000302e30722b */ /* 0x000fe2000000002e */
[----:B------:R-:W-:-:S04]  /*2ab0*/  @!P3 SEL R47, R56, 0x63400000, !P4 ;  /* 0x63400000382fb807 */ /* 0x000fc80006000000 */
[----:B------:R-:W-:-:S03]  /*2ac0*/  @!P3 LOP3.LUT R44, R47, 0x80000000, R43, 0xf8, !PT ;  /* 0x800000002f2cb812 */ /* 0x000fc600078ef82b */
[----:B------:R-:W-:Y:S01]  /*2ad0*/  DFMA R46, R48, -R38, 1 ;  /* 0x3ff00000302e742b */ /* 0x000fe20000000826 */
[----:B------:R-:W-:Y:S01]  /*2ae0*/  @!P3 LOP3.LUT R51, R44, 0x100000, RZ, 0xfc, !PT ;  /* 0x001000002c33b812 */ /* 0x000fe200078efcff */
[----:B------:R-:W-:-:S06]  /*2af0*/  IMAD.MOV.U32 R44, RZ, RZ, R42 ;  /* 0x000000ffff2c7224 */ /* 0x000fcc00078e002a */
[----:B------:R-:W-:Y:S02]  /*2b00*/  DFMA R46, R48, R46, R48 ;  /* 0x0000002e302e722b */ /* 0x000fe40000000030 */
[----:B------:R-:W-:-:S08]  /*2b10*/  @!P3 DFMA R44, R44, 2, -R50 ;  /* 0x400000002c2cb82b */ /* 0x000fd00000000832 */
[----:B------:R-:W-:-:S08]  /*2b20*/  DMUL R48, R46, R44 ;  /* 0x0000002c2e307228 */ /* 0x000fd00000000000 */
[----:B------:R-:W-:-:S08]  /*2b30*/  DFMA R50, R48, -R38, R44 ;  /* 0x800000263032722b */ /* 0x000fd0000000002c */
[----:B------:R-:W-:Y:S01]  /*2b40*/  DFMA R50, R46, R50, R48 ;  /* 0x000000322e32722b */ /* 0x000fe20000000030 */
[----:B------:R-:W-:Y:S01]  /*2b50*/  IMAD.MOV.U32 R46, RZ, RZ, R55 ;  /* 0x000000ffff2e7224 */ /* 0x000fe200078e0037 */
[----:B------:R-:W-:-:S05]  /*2b60*/  @!P3 LOP3.LUT R46, R45, 0x7ff00000, RZ, 0xc0, !PT ;  /* 0x7ff000002d2eb812 */ /* 0x000fca00078ec0ff */
[----:B------:R-:W-:-:S05]  /*2b70*/  VIADD R47, R46, 0xffffffff ;  /* 0xffffffff2e2f7836 */ /* 0x000fca0000000000 */
[----:B------:R-:W-:Y:S01]  /*2b80*/  ISETP.GT.U32.AND P0, PT, R47, 0x7feffffe, PT ;  /* 0x7feffffe2f00780c */ /* 0x000fe20003f04070 */
[----:B------:R-:W-:-:S05]  /*2b90*/  VIADD R47, R58, 0xffffffff ;  /* 0xffffffff3a2f7836 */ /* 0x000fca0000000000 */
[----:B------:R-:W-:-:S13]  /*2ba0*/  ISETP.GT.U32.OR P0, PT, R47, 0x7feffffe, P0 ;  /* 0x7feffffe2f00780c */ /* 0x000fda0000704470 */
[----:B------:R-:W-:Y:S05]  /*2bb0*/  @P0 BRA `(.L_x_47) ;  /* 0x00000000006c0947 */ /* 0x000fea0003800000 */
[----:B------:R-:W-:Y:S01]  /*2bc0*/  LOP3.LUT R42, R41, 0x7ff00000, RZ, 0xc0, !PT ;  /* 0x7ff00000292a7812 */ /* 0x000fe200078ec0ff */
[----:B------:R-:W-:-:S03]  /*2bd0*/  IMAD.MOV.U32 R46, RZ, RZ, RZ ;  /* 0x000000ffff2e7224 */ /* 0x000fc600078e00ff */
[CC--:B------:R-:W-:Y:S02]  /*2be0*/  VIADDMNMX R43, R55.reuse, -R42.reuse, 0xb9600000, !PT ;  /* 0xb9600000372b7446 */ /* 0x0c0fe4000780092a */
[----:B------:R-:W-:Y:S02]  /*2bf0*/  ISETP.GE.U32.AND P0, PT, R55, R42, PT ;  /* 0x0000002a3700720c */ /* 0x000fe40003f06070 */
[----:B------:R-:W-:Y:S02]  /*2c00*/  VIMNMX R42, PT, PT, R43, 0x46a00000, PT ;  /* 0x46a000002b2a7848 */ /* 0x000fe40003fe0100 */
[----:B------:R-:W-:-:S05]  /*2c10*/  SEL R43, R56, 0x63400000, !P0 ;  /* 0x63400000382b7807 */ /* 0x000fca0004000000 */
[----:B------:R-:W-:-:S04]  /*2c20*/  IMAD.IADD R42, R42, 0x1, -R43 ;  /* 0x000000012a2a7824 */ /* 0x000fc800078e0a2b */
[----:B------:R-:W-:-:S06]  /*2c30*/  VIADD R47, R42, 0x7fe00000 ;  /* 0x7fe000002a2f7836 */ /* 0x000fcc0000000000 */
[----:B------:R-:W-:-:S10]  /*2c40*/  DMUL R48, R50, R46 ;  /* 0x0000002e32307228 */ /* 0x000fd40000000000 */
[----:B------:R-:W-:-:S13]  /*2c50*/  FSETP.GTU.AND P0, PT, |R49|, 1.469367938527859385e-39, PT ;  /* 0x001000003100780b */ /* 0x000fda0003f0c200 */
[----:B------:R-:W-:Y:S05]  /*2c60*/  @P0 BRA `(.L_x_48) ;  /* 0x0000000000940947 */ /* 0x000fea0003800000 */
[----:B------:R-:W-:Y:S01]  /*2c70*/  DFMA R38, R50, -R38, R44 ;  /* 0x800000263226722b */ /* 0x000fe2000000002c */
[----:B------:R-:W-:-:S09]  /*2c80*/  IMAD.MOV.U32 R46, RZ, RZ, RZ ;  /* 0x000000ffff2e7224 */ /* 0x000fd200078e00ff */
[C---:B------:R-:W-:Y:S02]  /*2c90*/  FSETP.NEU.AND P0, PT, R39.reuse, RZ, PT ;  /* 0x000000ff2700720b */ /* 0x040fe40003f0d000 */
[----:B------:R-:W-:-:S04]  /*2ca0*/  LOP3.LUT R41, R39, 0x80000000, R41, 0x48, !PT ;  /* 0x8000000027297812 */ /* 0x000fc800078e4829 */
[----:B------:R-:W-:-:S07]  /*2cb0*/  LOP3.LUT R47, R41, R47, RZ, 0xfc, !PT ;  /* 0x0000002f292f7212 */ /* 0x000fce00078efcff */
[----:B------:R-:W-:Y:S05]  /*2cc0*/  @!P0 BRA `(.L_x_48) ;  /* 0x00000000007c8947 */ /* 0x000fea0003800000 */
[----:B------:R-:W-:Y:S01]  /*2cd0*/  IADD3 R39, PT, PT, -R42, RZ, RZ ;  /* 0x000000ff2a277210 */ /* 0x000fe20007ffe1ff */
[----:B------:R-:W-:Y:S01]  /*2ce0*/  IMAD.MOV.U32 R38, RZ, RZ, RZ ;  /* 0x000000ffff267224 */ /* 0x000fe200078e00ff */
[----:B------:R-:W-:-:S05]  /*2cf0*/  DMUL.RP R46, R50, R46 ;  /* 0x0000002e322e7228 */ /* 0x000fca0000008000 */
[----:B------:R-:W-:-:S05]  /*2d00*/  DFMA R38, R48, -R38, R50 ;  /* 0x800000263026722b */ /* 0x000fca0000000032 */
[----:B------:R-:W-:Y:S02]  /*2d10*/  LOP3.LUT R41, R47, R41, RZ, 0x3c, !PT ;  /* 0x000000292f297212 */ /* 0x000fe400078e3cff */
[----:B------:R-:W-:-:S04]  /*2d20*/  IADD3 R38, PT, PT, -R42, -0x43300000, RZ ;  /* 0xbcd000002a267810 */ /* 0x000fc80007ffe1ff */
[----:B------:R-:W-:-:S04]  /*2d30*/  FSETP.NEU.AND P0, PT, |R39|, R38, PT ;  /* 0x000000262700720b */ /* 0x000fc80003f0d200 */
[----:B------:R-:W-:Y:S02]  /*2d40*/  FSEL R48, R46, R48, !P0 ;  /* 0x000000302e307208 */ /* 0x000fe40004000000 */
[----:B------:R-:W-:Y:S01]  /*2d50*/  FSEL R49, R41, R49, !P0 ;  /* 0x0000003129317208 */ /* 0x000fe20004000000 */
[----:B------:R-:W-:Y:S06]  /*2d60*/  BRA `(.L_x_48) ;  /* 0x0000000000547947 */ /* 0x000fec0003800000 */
.L_x_47:
[----:B------:R-:W-:-:S14]  /*2d70*/  DSETP.NAN.AND P0, PT, R42, R42, PT ;  /* 0x0000002a2a00722a */ /* 0x000fdc0003f08000 */
[----:B------:R-:W-:Y:S05]  /*2d80*/  @P0 BRA `(.L_x_49) ;  /* 0x0000000000440947 */ /* 0x000fea0003800000 */
[----:B------:R-:W-:-:S14]  /*2d90*/  DSETP.NAN.AND P0, PT, R40, R40, PT ;  /* 0x000000282800722a */ /* 0x000fdc0003f08000 */
[----:B------:R-:W-:Y:S05]  /*2da0*/  @P0 BRA `(.L_x_50) ;  /* 0x0000000000300947 */ /* 0x000fea0003800000 */
[----:B------:R-:W-:Y:S01]  /*2db0*/  ISETP.NE.AND P0, PT, R46, R58, PT ;  /* 0x0000003a2e00720c */ /* 0x000fe20003f05270 */
[----:B------:R-:W-:Y:S02]  /*2dc0*/  IMAD.MOV.U32 R48, RZ, RZ, 0x0 ;  /* 0x00000000ff307424 */ /* 0x000fe400078e00ff */
[----:B------:R-:W-:-:S10]  /*2dd0*/  IMAD.MOV.U32 R49, RZ, RZ, -0x80000 ;  /* 0xfff80000ff317424 */ /* 0x000fd400078e00ff */
[----:B------:R-:W-:Y:S05]  /*2de0*/  @!P0 BRA `(.L_x_48) ;  /* 0x0000000000348947 */ /* 0x000fea0003800000 */
[----:B------:R-:W-:Y:S02]  /*2df0*/  ISETP.NE.AND P0, PT, R46, 0x7ff00000, PT ;  /* 0x7ff000002e00780c */ /* 0x000fe40003f05270 */
[----:B------:R-:W-:Y:S02]  /*2e00*/  LOP3.LUT R49, R43, 0x80000000, R41, 0x48, !PT ;  /* 0x800000002b317812 */ /* 0x000fe400078e4829 */
[----:B------:R-:W-:-:S13]  /*2e10*/  ISETP.EQ.OR P0, PT, R58, RZ, !P0 ;  /* 0x000000ff3a00720c */ /* 0x000fda0004702670 */
[----:B------:R-:W-:Y:S01]  /*2e20*/  @P0 LOP3.LUT R38, R49, 0x7ff00000, RZ, 0xfc, !PT ;  /* 0x7ff0000031260812 */ /* 0x000fe200078efcff */
[----:B------:R-:W-:Y:S02]  /*2e30*/  @!P0 IMAD.MOV.U32 R48, RZ, RZ, RZ ;  /* 0x000000ffff308224 */ /* 0x000fe400078e00ff */
[----:B------:R-:W-:Y:S02]  /*2e40*/  @P0 IMAD.MOV.U32 R48, RZ, RZ, RZ ;  /* 0x000000ffff300224 */ /* 0x000fe400078e00ff */
[----:B------:R-:W-:Y:S01]  /*2e50*/  @P0 IMAD.MOV.U32 R49, RZ, RZ, R38 ;  /* 0x000000ffff310224 */ /* 0x000fe200078e0026 */
[----:B------:R-:W-:Y:S06]  /*2e60*/  BRA `(.L_x_48) ;  /* 0x0000000000147947 */ /* 0x000fec0003800000 */
.L_x_50:
[----:B------:R-:W-:Y:S01]  /*2e70*/  LOP3.LUT R49, R41, 0x80000, RZ, 0xfc, !PT ;  /* 0x0008000029317812 */ /* 0x000fe200078efcff */
[----:B------:R-:W-:Y:S01]  /*2e80*/  IMAD.MOV.U32 R48, RZ, RZ, R40 ;  /* 0x000000ffff307224 */ /* 0x000fe200078e0028 */
[----:B------:R-:W-:Y:S06]  /*2e90*/  BRA `(.L_x_48) ;  /* 0x0000000000087947 */ /* 0x000fec0003800000 */
.L_x_49:
[----:B------:R-:W-:Y:S02]  /*2ea0*/  LOP3.LUT R49, R43, 0x80000, RZ, 0xfc, !PT ;  /* 0x000800002b317812 */ /* 0x000fe400078efcff */
[----:B------:R-:W-:-:S07]  /*2eb0*/  MOV R48, R42 ;  /* 0x0000002a00307202 */ /* 0x000fce0000000f00 */
.L_x_48:
[----:B------:R-:W-:Y:S05]  /*2ec0*/  BSYNC.RECONVERGENT B2 ;  /* 0x0000000000027941 */ /* 0x000fea0003800200 */
.L_x_46:
[----:B------:R-:W-:Y:S02]  /*2ed0*/  IMAD.MOV.U32 R38, RZ, RZ, R0 ;  /* 0x000000ffff267224 */ /* 0x000fe400078e0000 */
[----:B------:R-:W-:-:S04]  /*2ee0*/  IMAD.MOV.U32 R39, RZ, RZ, 0x0 ;  /* 0x00000000ff277424 */ /* 0x000fc800078e00ff */
[----:B------:R-:W-:Y:S05]  /*2ef0*/  RET.REL.NODEC R38 `(_Z44compute_fluxes_central_structure_cuda_singleidddddiPdPlS0_S_S_S_S_S0_S_S_S_S_S_S_S_S_S_S_S_) ;  /* 0xffffffd026407950 */ /* 0x000fea0003c3ffff */
        .weak           $__internal_2_$__cuda_sm20_dsqrt_rn_f64_mediumpath_v1
        .type           $__internal_2_$__cuda_sm20_dsqrt_rn_f64_mediumpath_v1,@function
        .size           $__internal_2_$__cuda_sm20_dsqrt_rn_f64_mediumpath_v1,(.L_x_133 - $__internal_2_$__cuda_sm20_dsqrt_rn_f64_mediumpath_v1)
$__internal_2_$__cuda_sm20_dsqrt_rn_f64_mediumpath_v1:
[----:B------:R-:W-:Y:S01]  /*2f00*/  ISETP.GE.U32.AND P0, PT, R44, -0x3400000, PT ;  /* 0xfcc000002c00780c */ /* 0x000fe20003f06070 */
[----:B------:R-:W-:Y:S01]  /*2f10*/  BSSY.RECONVERGENT B3, `(.L_x_51) ;  /* 0x0000026000037945 */ /* 0x000fe20003800200 */
[----:B------:R-:W-:Y:S02]  /*2f20*/  IMAD.MOV.U32 R49, RZ, RZ, R51 ;  /* 0x000000ffff317224 */ /* 0x000fe400078e0033 */
[----:B------:R-:W-:Y:S02]  /*2f30*/  IMAD.MOV.U32 R51, RZ, RZ, R55 ;  /* 0x000000ffff337224 */ /* 0x000fe400078e0037 */
[----:B------:R-:W-:-:S07]  /*2f40*/  IMAD.MOV.U32 R44, RZ, RZ, R0 ;  /* 0x000000ffff2c7224 */ /* 0x000fce00078e0000 */
[----:B------:R-:W-:Y:S05]  /*2f50*/  @!P0 BRA `(.L_x_52) ;  /* 0x0000000000208947 */ /* 0x000fea0003800000 */
[----:B------:R-:W-:-:S10]  /*2f60*/  DFMA.RM R44, R50, R44, R46 ;  /* 0x0000002c322c722b */ /* 0x000fd4000000402e */
[----:B------:R-:W-:-:S05]  /*2f70*/  IADD3 R46, P0, PT, R44, 0x1, RZ ;  /* 0x000000012c2e7810 */ /* 0x000fca0007f1e0ff */
[----:B------:R-:W-:-:S06]  /*2f80*/  IMAD.X R47, RZ, RZ, R45, P0 ;  /* 0x000000ffff2f7224 */ /* 0x000fcc00000e062d */
[----:B------:R-:W-:-:S08]  /*2f90*/  DFMA.RP R48, -R44, R46, R48 ;  /* 0x0000002e2c30722b */ /* 0x000fd00000008130 */
[----:B------:R-:W-:-:S06]  /*2fa0*/  DSETP.GT.AND P0, PT, R48, RZ, PT ;  /* 0x000000ff3000722a */ /* 0x000fcc0003f04000 */
[----:B------:R-:W-:Y:S02]  /*2fb0*/  FSEL R44, R46, R44, P0 ;  /* 0x0000002c2e2c7208 */ /* 0x000fe40000000000 */
[----:B------:R-:W-:Y:S01]  /*2fc0*/  FSEL R45, R47, R45, P0 ;  /* 0x0000002d2f2d7208 */ /* 0x000fe20000000000 */
[----:B------:R-:W-:Y:S06]  /*2fd0*/  BRA `(.L_x_53) ;  /* 0x0000000000647947 */ /* 0x000fec0003800000 */
.L_x_52:
[----:B------:R-:W-:-:S14]  /*2fe0*/  DSETP.NE.AND P0, PT, R48, RZ, PT ;  /* 0x000000ff3000722a */ /* 0x000fdc0003f05000 */
[----:B------:R-:W-:Y:S05]  /*2ff0*/  @!P0 BRA `(.L_x_54) ;  /* 0x0000000000588947 */ /* 0x000fea0003800000 */
[----:B------:R-:W-:-:S13]  /*3000*/  ISETP.GE.AND P0, PT, R49, RZ, PT ;  /* 0x000000ff3100720c */ /* 0x000fda0003f06270 */
[----:B------:R-:W-:Y:S01]  /*3010*/  @!P0 IMAD.MOV.U32 R44, RZ, RZ, 0x0 ;  /* 0x00000000ff2c8424 */ /* 0x000fe200078e00ff */
[----:B------:R-:W-:Y:S01]  /*3020*/  @!P0 MOV R45, 0xfff80000 ;  /* 0xfff80000002d8802 */ /* 0x000fe20000000f00 */
[----:B------:R-:W-:Y:S06]  /*3030*/  @!P0 BRA `(.L_x_53) ;  /* 0x00000000004c8947 */ /* 0x000fec0003800000 */
[----:B------:R-:W-:-:S13]  /*3040*/  ISETP.GT.AND P0, PT, R49, 0x7fefffff, PT ;  /* 0x7fefffff3100780c */ /* 0x000fda0003f04270 */
[----:B------:R-:W-:Y:S05]  /*3050*/  @P0 BRA `(.L_x_54) ;  /* 0x0000000000400947 */ /* 0x000fea0003800000 */
[----:B------:R-:W-:Y:S01]  /*3060*/  DMUL R50, R48, 8.11296384146066816958e+31 ;  /* 0x4690000030327828 */ /* 0x000fe20000000000 */
[----:B------:R-:W-:Y:S02]  /*3070*/  IMAD.MOV.U32 R44, RZ, RZ, RZ ;  /* 0x000000ffff2c7224 */ /* 0x000fe400078e00ff */
[----:B------:R-:W-:Y:S02]  /*3080*/  IMAD.MOV.U32 R48, RZ, RZ, 0x0 ;  /* 0x00000000ff307424 */ /* 0x000fe400078e00ff */
[----:B------:R-:W-:Y:S01]  /*3090*/  IMAD.MOV.U32 R49, RZ, RZ, 0x3fd80000 ;  /* 0x3fd80000ff317424 */ /* 0x000fe200078e00ff */
[----:B------:R-:W0:Y:S02]  /*30a0*/  MUFU.RSQ64H R45, R51 ;  /* 0x00000033002d7308 */ /* 0x000e240000001c00 */
[----:B0-----:R-:W-:-:S08]  /*30b0*/  DMUL R46, R44, R44 ;  /* 0x0000002c2c2e7228 */ /* 0x001fd00000000000 */
[----:B------:R-:W-:-:S08]  /*30c0*/  DFMA R46, R50, -R46, 1 ;  /* 0x3ff00000322e742b */ /* 0x000fd0000000082e */
[----:B------:R-:W-:Y:S02]  /*30d0*/  DFMA R48, R46, R48, 0.5 ;  /* 0x3fe000002e30742b */ /* 0x000fe40000000030 */
[----:B------:R-:W-:-:S08]  /*30e0*/  DMUL R46, R44, R46 ;  /* 0x0000002e2c2e7228 */ /* 0x000fd00000000000 */
[----:B------:R-:W-:-:S08]  /*30f0*/  DFMA R46, R48, R46, R44 ;  /* 0x0000002e302e722b */ /* 0x000fd0000000002c */
[----:B------:R-:W-:Y:S02]  /*3100*/  DMUL R44, R50, R46 ;  /* 0x0000002e322c7228 */ /* 0x000fe40000000000 */
[----:B------:R-:W-:-:S06]  /*3110*/  VIADD R47, R47, 0xfff00000 ;  /* 0xfff000002f2f7836 */ /* 0x000fcc0000000000 */
[----:B------:R-:W-:-:S08]  /*3120*/  DFMA R48, R44, -R44, R50 ;  /* 0x8000002c2c30722b */ /* 0x000fd00000000032 */
[----:B------:R-:W-:-:S10]  /*3130*/  DFMA R44, R46, R48, R44 ;  /* 0x000000302e2c722b */ /* 0x000fd4000000002c */
[----:B------:R-:W-:Y:S01]  /*3140*/  VIADD R45, R45, 0xfcb00000 ;  /* 0xfcb000002d2d7836 */ /* 0x000fe20000000000 */
[----:B------:R-:W-:Y:S06]  /*3150*/  BRA `(.L_x_53) ;  /* 0x0000000000047947 */ /* 0x000fec0003800000 */
.L_x_54:
[----:B------:R-:W-:-:S11]  /*3160*/  DADD R44, R48, R48 ;  /* 0x00000000302c7229 */ /* 0x000fd60000000030 */
.L_x_53:
[----:B------:R-:W-:Y:S05]  /*3170*/  BSYNC.RECONVERGENT B3 ;  /* 0x0000000000037941 */ /* 0x000fea0003800200 */
.L_x_51:
[----:B------:R-:W-:-:S04]  /*3180*/  IMAD.MOV.U32 R57, RZ, RZ, 0x0 ;  /* 0x00000000ff397424 */ /* 0x000fc800078e00ff */
[----:B------:R-:W-:Y:S05]  /*3190*/  RET.REL.NODEC R56 `(_Z44compute_fluxes_central_structure_cuda_singleidddddiPdPlS0_S_S_S_S_S0_S_S_S_S_S_S_S_S_S_S_S_) ;  /* 0xffffffcc38987950 */ /* 0x000fea0003c3ffff */
.L_x_55:
[----:B------:R-:W-:-:S00]  /*31a0*/  BRA `(.L_x_55) ;  /* 0xfffffffc00fc7947 */ /* 0x000fc0000383ffff */
[----:B------:R-:W-:-:S00]  /*31b0*/  NOP ;  /* 0x0000000000007918 */ /* 0x000fc00000000000 */
        /* <DEDUP_REMOVED lines=12> */
.L_x_133:


//--------------------- .text._Z37compute_fluxes_central_structure_CUDAidddddiPdPlS0_S_S_S_S_S0_S_S_S_S_S_S_S_S_S_S_S_ --------------------------
	.section	.text._Z37compute_fluxes_central_structure_CUDAidddddiPdPlS0_S_S_S_S_S0_S_S_S_S_S_S_S_S_S_S_S_,"ax",@progbits
	.align	128
        .global         _Z37compute_fluxes_central_structure_CUDAidddddiPdPlS0_S_S_S_S_S0_S_S_S_S_S_S_S_S_S_S_S_
        .type           _Z37compute_fluxes_central_structure_CUDAidddddiPdPlS0_S_S_S_S_S0_S_S_S_S_S_S_S_S_S_S_S_,@function
        .size           _Z37compute_fluxes_central_structure_CUDAidddddiPdPlS0_S_S_S_S_S0_S_S_S_S_S_S_S_S_S_S_S_,(.L_x_136 - _Z37compute_fluxes_central_structure_CUDAidddddiPdPlS0_S_S_S_S_S0_S_S_S_S_S_S_S_S_S_S_S_)
        .other          _Z37compute_fluxes_central_structure_CUDAidddddiPdPlS0_S_S_S_S_S0_S_S_S_S_S_S_S_S_S_S_S_,@"STO_CUDA_ENTRY STV_DEFAULT"
_Z37compute_fluxes_central_structure_CUDAidddddiPdPlS0_S_S_S_S_S0_S_S_S_S_S_S_S_S_S_S_S_:
.text._Z37compute_fluxes_central_structure_CUDAidddddiPdPlS0_S_S_S_S_S0_S_S_S_S_S_S_S_S_S_S_S_:
        /* <DEDUP_REMOVED lines=17> */
[----:B------:R-:W0:Y:S01]  /*0110*/  LDCU.64 UR4, c[0x0][0x3b8] ;  /* 0x00007700ff0477ac */ /* 0x000e220008000a00 */
[----:B------:R-:W1:Y:S01]  /*0120*/  LDC.64 R6, c[0x0][0x388] ;  /* 0x0000e200ff067b82 */ /* 0x000e620000000a00 */
[C---:B------:R-:W-:Y:S01]  /*0130*/  IMAD.SHL.U32 R52, R3.reuse, 0x8, RZ ;  /* 0x0000000803347824 */ /* 0x040fe200078e00ff */
[----:B------:R-:W-:Y:S01]  /*0140*/  SHF.R.U32.HI R0, RZ, 0x1d, R3 ;  /* 0x0000001dff007819 */ /* 0x000fe20000011603 */
[----:B------:R-:W2:Y:S01]  /*0150*/  LDCU.128 UR12, c[0x0][0x430] ;  /* 0x00008600ff0c77ac */ /* 0x000ea20008000c00 */
[----:B------:R-:W-:Y:S01]  /*0160*/  IMAD R2, R3, 0x3, RZ ;  /* 0x0000000303027824 */ /* 0x000fe200078e02ff */
[----:B------:R-:W-:Y:S01]  /*0170*/  CS2R R50, SRZ ;  /* 0x0000000000327805 */ /* 0x000fe2000001ff00 */
[----:B------:R-:W3:Y:S01]  /*0180*/  LDCU.64 UR6, c[0x0][0x440] ;  /* 0x00008800ff0677ac */ /* 0x000ee20008000a00 */
[----:B------:R-:W1:Y:S01]  /*0190*/  LDCU.64 UR10, c[0x0][0x358] ;  /* 0x00006b00ff0a77ac */ /* 0x000e620008000a00 */
[----:B------:R-:W4:Y:S01]  /*01a0*/  LDCU.64 UR26, c[0x0][0x398] ;  /* 0x00007300ff1a77ac */ /* 0x000f220008000a00 */
[----:B0-----:R-:W-:Y:S01]  /*01b0*/  IADD3 R58, P0, PT, R52, UR4, RZ ;  /* 0x00000004343a7c10 */ /* 0x001fe2000ff1e0ff */
[----:B------:R-:W0:Y:S03]  /*01c0*/  LDCU.64 UR28, c[0x0][0x3a8] ;  /* 0x00007500ff1c77ac */ /* 0x000e260008000a00 */
[----:B------:R-:W-:-:S02]  /*01d0*/  IADD3.X R59, PT, PT, R0, UR5, RZ, P0, !PT ;  /* 0x00000005003b7c10 */ /* 0x000fc400087fe4ff */
[C---:B--2---:R-:W-:Y:S01]  /*01e0*/  IADD3 R56, P0, PT, R52.reuse, UR12, RZ ;  /* 0x0000000c34387c10 */ /* 0x044fe2000ff1e0ff */
[----:B------:R-:W2:Y:S01]  /*01f0*/  LDCU.64 UR30, c[0x0][0x3a0] ;  /* 0x00007400ff1e77ac */ /* 0x000ea20008000a00 */
[C---:B------:R-:W-:Y:S02]  /*0200*/  IADD3 R54, P1, PT, R52.reuse, UR14, RZ ;  /* 0x0000000e34367c10 */ /* 0x040fe4000ff3e0ff */
[----:B---3--:R-:W-:Y:S01]  /*0210*/  IADD3 R52, P2, PT, R52, UR6, RZ ;  /* 0x0000000634347c10 */ /* 0x008fe2000ff5e0ff */
[----:B------:R-:W3:Y:S01]  /*0220*/  LDCU.64 UR32, c[0x0][0x390] ;  /* 0x00007200ff2077ac */ /* 0x000ee20008000a00 */
[C---:B------:R-:W-:Y:S01]  /*0230*/  IADD3.X R57, PT, PT, R0.reuse, UR13, RZ, P0, !PT ;  /* 0x0000000d00397c10 */ /* 0x040fe200087fe4ff */
[----:B-1----:R1:W-:Y:S01]  /*0240*/  STG.E.64 desc[UR10][R58.64], R6 ;  /* 0x000000063a007986 */ /* 0x0023e2000c101b0a */
[C---:B------:R-:W-:Y:S01]  /*0250*/  IADD3.X R55, PT, PT, R0.reuse, UR15, RZ, P1, !PT ;  /* 0x0000000f00377c10 */ /* 0x040fe20008ffe4ff */
[----:B------:R-:W0:Y:S01]  /*0260*/  LDCU UR9, c[0x0][0x3b0] ;  /* 0x00007600ff0977ac */ /* 0x000e220008000800 */
[----:B------:R-:W-:Y:S01]  /*0270*/  IADD3.X R53, PT, PT, R0, UR7, RZ, P2, !PT ;  /* 0x0000000700357c10 */ /* 0x000fe200097fe4ff */
[----:B------:R1:W-:Y:S01]  /*0280*/  STG.E.64 desc[UR10][R56.64], RZ ;  /* 0x000000ff38007986 */ /* 0x0003e2000c101b0a */
[----:B------:R-:W-:Y:S01]  /*0290*/  IMAD R0, R3, 0x6, RZ ;  /* 0x0000000603007824 */ /* 0x000fe200078e02ff */
[----:B------:R-:W0:Y:S02]  /*02a0*/  LDCU.64 UR36, c[0x0][0x3e0] ;  /* 0x00007c00ff2477ac */ /* 0x000e240008000a00 */
[----:B------:R1:W-:Y:S01]  /*02b0*/  STG.E.64 desc[UR10][R54.64], RZ ;  /* 0x000000ff36007986 */ /* 0x0003e2000c101b0a */
[----:B------:R-:W0:Y:S03]  /*02c0*/  LDCU.64 UR20, c[0x0][0x418] ;  /* 0x00008300ff1477ac */ /* 0x000e260008000a00 */
[----:B------:R1:W-:Y:S01]  /*02d0*/  STG.E.64 desc[UR10][R52.64], RZ ;  /* 0x000000ff34007986 */ /* 0x0003e2000c101b0a */
[----:B------:R-:W0:Y:S01]  /*02e0*/  LDCU.64 UR22, c[0x0][0x3f8] ;  /* 0x00007f00ff1677ac */ /* 0x000e220008000a00 */
[----:B------:R-:W0:Y:S01]  /*02f0*/  LDCU.64 UR24, c[0x0][0x410] ;  /* 0x00008200ff1877ac */ /* 0x000e220008000a00 */
[----:B------:R-:W0:Y:S01]  /*0300*/  LDCU.64 UR34, c[0x0][0x3f0] ;  /* 0x00007e00ff2277ac */ /* 0x000e220008000a00 */
[----:B------:R-:W0:Y:S01]  /*0310*/  LDCU.128 UR12, c[0x0][0x420] ;  /* 0x00008400ff0c77ac */ /* 0x000e220008000c00 */
[----:B------:R-:W0:Y:S01]  /*0320*/  LDCU.128 UR16, c[0x0][0x400] ;  /* 0x00008000ff1077ac */ /* 0x000e220008000c00 */
[----:B--234-:R-:W-:-:S05]  /*0330*/  UMOV UR4, URZ ;  /* 0x000000ff00047c82 */ /* 0x01cfca0008000000 */
.L_x_114:
[----:B------:R-:W2:Y:S08]  /*0340*/  LDC.64 R48, c[0x0][0x3c0] ;  /* 0x0000f000ff307b82 */ /* 0x000eb00000000a00 */
[----:B------:R-:W3:Y:S08]  /*0350*/  LDC.64 R8, c[0x0][0x410] ;  /* 0x00010400ff087b82 */ /* 0x000ef00000000a00 */
[----:B------:R-:W4:Y:S08]  /*0360*/  LDC.64 R46, c[0x0][0x408] ;  /* 0x00010200ff2e7b82 */ /* 0x000f300000000a00 */
[----:B------:R-:W1:Y:S01]  /*0370*/  LDC.64 R44, c[0x0][0x400] ;  /* 0x00010000ff2c7b82 */ /* 0x000e620000000a00 */
[----:B--2---:R-:W-:-:S06]  /*0380*/  IMAD.WIDE R48, R2, 0x8, R48 ;  /* 0x0000000802307825 */ /* 0x004fcc00078e0230 */
[----:B------:R-:W2:Y:S01]  /*0390*/  LDG.E.64 R48, desc[UR10][R48.64] ;  /* 0x0000000a30307981 */ /* 0x000ea2000c1e1b00 */
[----:B0-----:R-:W0:Y:S01]  /*03a0*/  LDC.64 R42, c[0x0][0x3f8] ;  /* 0x0000fe00ff2a7b82 */ /* 0x001e220000000a00 */
[----:B---3--:R-:W-:-:S06]  /*03b0*/  IMAD.WIDE R8, R2, 0x8, R8 ;  /* 0x0000000802087825 */ /* 0x008fcc00078e0208 */
[----:B------:R-:W5:Y:S01]  /*03c0*/  LDG.E.64 R8, desc[UR10][R8.64] ;  /* 0x0000000a08087981 */ /* 0x000f62000c1e1b00 */
[----:B----4-:R-:W-:-:S06]  /*03d0*/  IMAD.WIDE R46, R2, 0x8, R46 ;  /* 0x00000008022e7825 */ /* 0x010fcc00078e022e */
[----:B------:R-:W5:Y:S01]  /*03e0*/  LDG.E.64 R46, desc[UR10][R46.64] ;  /* 0x0000000a2e2e7981 */ /* 0x000f62000c1e1b00 */
[----:B-1----:R-:W-:-:S06]  /*03f0*/  IMAD.WIDE R44, R2, 0x8, R44 ;  /* 0x00000008022c7825 */ /* 0x002fcc00078e022c */
[----:B------:R-:W5:Y:S01]  /*0400*/  LDG.E.64 R44, desc[UR10][R44.64] ;  /* 0x0000000a2c2c7981 */ /* 0x000f62000c1e1b00 */
[----:B0-----:R-:W-:-:S06]  /*0410*/  IMAD.WIDE R42, R2, 0x8, R42 ;  /* 0x00000008022a7825 */ /* 0x001fcc00078e022a */
[----:B------:R-:W5:Y:S01]  /*0420*/  LDG.E.64 R42, desc[UR10][R42.64] ;  /* 0x0000000a2a2a7981 */ /* 0x000f62000c1e1b00 */
[----:B------:R-:W-:Y:S01]  /*0430*/  UIADD3 UR4, UPT, UPT, UR4, 0x1, URZ ;  /* 0x0000000104047890 */ /* 0x000fe2000fffe0ff */
[----:B------:R-:W-:Y:S03]  /*0440*/  BSSY.RECONVERGENT B0, `(.L_x_56) ;  /* 0x0000047000007945 */ /* 0x000fe60003800200 */
[----:B------:R-:W-:Y:S01]  /*0450*/  UISETP.NE.AND UP0, UPT, UR4, 0x3, UPT ;  /* 0x000000030400788c */ /* 0x000fe2000bf05270 */
[----:B--2---:R-:W-:-:S13]  /*0460*/  ISETP.GT.AND P0, PT, R48, -0x1, PT ;  /* 0xffffffff3000780c */ /* 0x004fda0003f04270 */
[----:B------:R-:W-:Y:S05]  /*0470*/  @P0 BRA `(.L_x_57) ;  /* 0x0000000000800947 */ /* 0x000fea0003800000 */
[C---:B------:R-:W-:Y:S01]  /*0480*/  IMAD.SHL.U32 R32, R48.reuse, 0x8, RZ ;  /* 0x0000000830207824 */ /* 0x040fe200078e00ff */
[----:B------:R-:W-:-:S04]  /*0490*/  SHF.L.U64.HI R5, R48, 0x3, R49 ;  /* 0x0000000330057819 */ /* 0x000fc80000010231 */
[----:B------:R-:W-:Y:S02]  /*04a0*/  LOP3.LUT R32, R32, 0xfffffff8, RZ, 0xc, !PT ;  /* 0xfffffff820207812 */ /* 0x000fe400078e0cff */
[----:B------:R-:W-:Y:S02]  /*04b0*/  LOP3.LUT R5, R5, 0x3, RZ, 0xc, !PT ;  /* 0x0000000305057812 */ /* 0x000fe400078e0cff */
[C---:B------:R-:W-:Y:S02]  /*04c0*/  IADD3 R40, P0, PT, R32.reuse, UR20, RZ ;  /* 0x0000001420287c10 */ /* 0x040fe4000ff1e0ff */
[C---:B------:R-:W-:Y:S02]  /*04d0*/  IADD3 R34, P1, PT, R32.reuse, UR12, RZ ;  /* 0x0000000c20227c10 */ /* 0x040fe4000ff3e0ff */
[----:B------:R-:W-:Y:S02]  /*04e0*/  IADD3 R32, P2, PT, R32, UR14, RZ ;  /* 0x0000000e20207c10 */ /* 0x000fe4000ff5e0ff */
[----:B------:R-:W-:-:S02]  /*04f0*/  IADD3.X R41, PT, PT, R5, UR21, RZ, P0, !PT ;  /* 0x0000001505297c10 */ /* 0x000fc400087fe4ff */
[C---:B------:R-:W-:Y:S02]  /*0500*/  IADD3.X R35, PT, PT, R5.reuse, UR13, RZ, P1, !PT ;  /* 0x0000000d05237c10 */ /* 0x040fe40008ffe4ff */
[----:B------:R-:W-:Y:S02]  /*0510*/  IADD3.X R33, PT, PT, R5, UR15, RZ, P2, !PT ;  /* 0x0000000f05217c10 */ /* 0x000fe400097fe4ff */
[----:B------:R-:W2:Y:S04]  /*0520*/  LDG.E.64 R40, desc[UR10][R40.64] ;  /* 0x0000000a28287981 */ /* 0x000ea8000c1e1b00 */
[----:B------:R-:W3:Y:S04]  /*0530*/  LDG.E.64 R34, desc[UR10][R34.64] ;  /* 0x0000000a22227981 */ /* 0x000ee8000c1e1b00 */
[----:B------:R-:W4:Y:S01]  /*0540*/  LDG.E.64 R32, desc[UR10][R32.64] ;  /* 0x0000000a20207981 */ /* 0x000f22000c1e1b00 */
[----:B------:R-:W0:Y:S01]  /*0550*/  S2UR UR6, SR_CgaCtaId ;  /* 0x00000000000679c3 */ /* 0x000e220000008800 */
[----:B------:R-:W-:Y:S01]  /*0560*/  UMOV UR5, 0x400 ;  /* 0x0000040000057882 */ /* 0x000fe20000000000 */
[----:B-----5:R-:W-:Y:S01]  /*0570*/  MOV R10, R8 ;  /* 0x00000008000a7202 */ /* 0x020fe20000000f00 */
[----:B------:R-:W-:-:S04]  /*0580*/  IMAD.U32 R5, RZ, RZ, UR5 ;  /* 0x00000005ff057e24 */ /* 0x000fc8000f8e00ff */
[C---:B------:R-:W-:Y:S02]  /*0590*/  VIADD R11, R5.reuse, 0x1800 ;  /* 0x00001800050b7836 */ /* 0x040fe40000000000 */
[C---:B------:R-:W-:Y:S02]  /*05a0*/  VIADD R13, R5.reuse, 0x2000 ;  /* 0x00002000050d7836 */ /* 0x040fe40000000000 */
[----:B------:R-:W-:Y:S02]  /*05b0*/  VIADD R17, R5, 0x2800 ;  /* 0x0000280005117836 */ /* 0x000fe40000000000 */
[----:B0-----:R-:W-:-:S05]  /*05c0*/  IMAD.U32 R12, RZ, RZ, UR6 ;  /* 0x00000006ff0c7e24 */ /* 0x001fca000f8e00ff */
[C---:B------:R-:W-:Y:S02]  /*05d0*/  LEA R11, R12.reuse, R11, 0x18 ;  /* 0x0000000b0c0b7211 */ /* 0x040fe400078ec0ff */
[C---:B------:R-:W-:Y:S02]  /*05e0*/  LEA R15, R12.reuse, R13, 0x18 ;  /* 0x0000000d0c0f7211 */ /* 0x040fe400078ec0ff */
[----:B------:R-:W-:Y:S01]  /*05f0*/  LEA R17, R12, R17, 0x18 ;  /* 0x000000110c117211 */ /* 0x000fe200078ec0ff */
[C---:B------:R-:W-:Y:S02]  /*0600*/  IMAD R13, R4.reuse, 0x8, R11 ;  /* 0x00000008040d7824 */ /* 0x040fe400078e020b */
[C---:B------:R-:W-:Y:S02]  /*0610*/  IMAD R15, R4.reuse, 0x8, R15 ;  /* 0x00000008040f7824 */ /* 0x040fe400078e020f */
[----:B------:R-:W-:Y:S02]  /*0620*/  IMAD R17, R4, 0x8, R17 ;  /* 0x0000000804117824 */ /* 0x000fe400078e0211 */
[----:B------:R-:W-:Y:S01]  /*0630*/  IMAD.MOV.U32 R11, RZ, RZ, R9 ;  /* 0x000000ffff0b7224 */ /* 0x000fe200078e0009 */
[----:B--2---:R0:W-:Y:S04]  /*0640*/  STS.64 [R13], R40 ;  /* 0x000000280d007388 */ /* 0x0041e80000000a00 */
[----:B---3--:R0:W-:Y:S04]  /*0650*/  STS.64 [R15], R34 ;  /* 0x000000220f007388 */ /* 0x0081e80000000a00 */
[----:B----4-:R0:W-:Y:S01]  /*0660*/  STS.64 [R17], R32 ;  /* 0x0000002011007388 */ /* 0x0101e20000000a00 */
[----:B------:R-:W-:Y:S05]  /*0670*/  BRA `(.L_x_58) ;  /* 0x00000000008c7947 */ /* 0x000fea0003800000 */
.L_x_57:
[----:B------:R-:W0:Y:S02]  /*0680*/  LDC.64 R10, c[0x0][0x3c8] ;  /* 0x0000f200ff0a7b82 */ /* 0x000e240000000a00 */
[----:B0-----:R-:W-:-:S06]  /*0690*/  IMAD.WIDE R10, R2, 0x8, R10 ;  /* 0x00000008020a7825 */ /* 0x001fcc00078e020a */
[----:B------:R-:W2:Y:S01]  /*06a0*/  LDG.E R11, desc[UR10][R10.64] ;  /* 0x0000000a0a0b7981 */ /* 0x000ea2000c1e1900 */
[----:B------:R-:W0:Y:S01]  /*06b0*/  S2UR UR6, SR_CgaCtaId ;  /* 0x00000000000679c3 */ /* 0x000e220000008800 */
[----:B------:R-:W-:Y:S01]  /*06c0*/  UMOV UR5, 0x400 ;  /* 0x0000040000057882 */ /* 0x000fe20000000000 */
[----:B--2---:R-:W-:-:S04]  /*06d0*/  IMAD R14, R48, 0x3, R11 ;  /* 0x00000003300e7824 */ /* 0x004fc800078e020b */
[----:B------:R-:W-:Y:S01]  /*06e0*/  IMAD.SHL.U32 R12, R14, 0x8, RZ ;  /* 0x000000080e0c7824 */ /* 0x000fe200078e00ff */
[----:B------:R-:W-:-:S04]  /*06f0*/  SHF.R.S32.HI R5, RZ, 0x1f, R14 ;  /* 0x0000001fff057819 */ /* 0x000fc8000001140e */
[----:B------:R-:W-:Y:S02]  /*0700*/  SHF.L.U64.HI R5, R14, 0x3, R5 ;  /* 0x000000030e057819 */ /* 0x000fe40000010205 */
[C---:B------:R-:W-:Y:S02]  /*0710*/  IADD3 R40, P0, PT, R12.reuse, UR22, RZ ;  /* 0x000000160c287c10 */ /* 0x040fe4000ff1e0ff */
[C---:B------:R-:W-:Y:S02]  /*0720*/  IADD3 R34, P1, PT, R12.reuse, UR16, RZ ;  /* 0x000000100c227c10 */ /* 0x040fe4000ff3e0ff */
[----:B------:R-:W-:Y:S02]  /*0730*/  IADD3 R32, P2, PT, R12, UR18, RZ ;  /* 0x000000120c207c10 */ /* 0x000fe4000ff5e0ff */
[C---:B------:R-:W-:Y:S02]  /*0740*/  IADD3.X R41, PT, PT, R5.reuse, UR23, RZ, P0, !PT ;  /* 0x0000001705297c10 */ /* 0x040fe400087fe4ff */
[----:B------:R-:W-:-:S02]  /*0750*/  IADD3.X R35, PT, PT, R5, UR17, RZ, P1, !PT ;  /* 0x0000001105237c10 */ /* 0x000fc40008ffe4ff */
[----:B------:R-:W-:Y:S02]  /*0760*/  IADD3.X R33, PT, PT, R5, UR19, RZ, P2, !PT ;  /* 0x0000001305217c10 */ /* 0x000fe400097fe4ff */
[----:B------:R-:W2:Y:S04]  /*0770*/  LDG.E.64 R40, desc[UR10][R40.64] ;  /* 0x0000000a28287981 */ /* 0x000ea8000c1e1b00 */
[----:B------:R-:W3:Y:S04]  /*0780*/  LDG.E.64 R34, desc[UR10][R34.64] ;  /* 0x0000000a22227981 */ /* 0x000ee8000c1e1b00 */
[----:B------:R-:W4:Y:S01]  /*0790*/  LDG.E.64 R32, desc[UR10][R32.64] ;  /* 0x0000000a20207981 */ /* 0x000f22000c1e1b00 */
[----:B------:R-:W-:-:S04]  /*07a0*/  IADD3 R10, P0, PT, R12, UR24, RZ ;  /* 0x000000180c0a7c10 */ /* 0x000fc8000ff1e0ff */
[----:B------:R-:W-:-:S06]  /*07b0*/  IADD3.X R11, PT, PT, R5, UR25, RZ, P0, !PT ;  /* 0x00000019050b7c10 */ /* 0x000fcc00087fe4ff */
[----:B------:R-:W5:Y:S01]  /*07c0*/  LDG.E.64 R10, desc[UR10][R10.64] ;  /* 0x0000000a0a0a7981 */ /* 0x000f62000c1e1b00 */
[----:B------:R-:W-:Y:S02]  /*07d0*/  IMAD.U32 R5, RZ, RZ, UR5 ;  /* 0x00000005ff057e24 */ /* 0x000fe4000f8e00ff */
[----:B0-----:R-:W-:Y:S02]  /*07e0*/  IMAD.U32 R12, RZ, RZ, UR6 ;  /* 0x00000006ff0c7e24 */ /* 0x001fe4000f8e00ff */
[C---:B------:R-:W-:Y:S02]  /*07f0*/  VIADD R13, R5.reuse, 0x1800 ;  /* 0x00001800050d7836 */ /* 0x040fe40000000000 */
[C---:B------:R-:W-:Y:S02]  /*0800*/  VIADD R15, R5.reuse, 0x2000 ;  /* 0x00002000050f7836 */ /* 0x040fe40000000000 */
[----:B------:R-:W-:Y:S01]  /*0810*/  VIADD R17, R5, 0x2800 ;  /* 0x0000280005117836 */ /* 0x000fe20000000000 */
[----:B------:R-:W-:-:S02]  /*0820*/  LEA R13, R12, R13, 0x18 ;  /* 0x0000000d0c0d7211 */ /* 0x000fc400078ec0ff */
[C---:B------:R-:W-:Y:S02]  /*0830*/  LEA R15, R12.reuse, R15, 0x18 ;  /* 0x0000000f0c0f7211 */ /* 0x040fe400078ec0ff */
[----:B------:R-:W-:Y:S01]  /*0840*/  LEA R17, R12, R17, 0x18 ;  /* 0x000000110c117211 */ /* 0x000fe200078ec0ff */
[C---:B------:R-:W-:Y:S02]  /*0850*/  IMAD R13, R4.reuse, 0x8, R13 ;  /* 0x00000008040d7824 */ /* 0x040fe400078e020d */
[C---:B------:R-:W-:Y:S01]  /*0860*/  IMAD R15, R4.reuse, 0x8, R15 ;  /* 0x00000008040f7824 */ /* 0x040fe200078e020f */
[----:B------:R-:W-:Y:S02]  /*0870*/  LEA R17, R4, R17, 0x3 ;  /* 0x0000001104117211 */ /* 0x000fe400078e18ff */
[----:B--2---:R1:W-:Y:S04]  /*0880*/  STS.64 [R13], R40 ;  /* 0x000000280d007388 */ /* 0x0043e80000000a00 */
[----:B---3--:R1:W-:Y:S04]  /*0890*/  STS.64 [R15], R34 ;  /* 0x000000220f007388 */ /* 0x0083e80000000a00 */
[----:B----4-:R1:W-:Y:S02]  /*08a0*/  STS.64 [R17], R32 ;  /* 0x0000002011007388 */ /* 0x0103e40000000a00 */
.L_x_58:
[----:B------:R-:W-:Y:S05]  /*08b0*/  BSYNC.RECONVERGENT B0 ;  /* 0x0000000000007941 */ /* 0x000fea0003800200 */
.L_x_56:
[----:B01---5:R-:W-:Y:S01]  /*08c0*/  DADD R16, -R10, R40 ;  /* 0x000000000a107229 */ /* 0x023fe20000000128 */
[----:B------:R-:W-:Y:S01]  /*08d0*/  ISETP.NE.AND P1, PT, RZ, UR9, PT ;  /* 0x00000009ff007c0c */ /* 0x000fe2000bf25270 */
[----:B------:R-:W-:Y:S01]  /*08e0*/  DADD R14, R42, -R8 ;  /* 0x000000002a0e7229 */ /* 0x000fe20000000808 */
[----:B------:R-:W-:Y:S05]  /*08f0*/  BSSY.RECONVERGENT B1, `(.L_x_59) ;  /* 0x0000274000017945 */ /* 0x000fea0003800200 */
[----:B------:R-:W-:-:S06]  /*0900*/  DSETP.GEU.AND P0, PT, |R16|, UR26, PT ;  /* 0x0000001a10007e2a */ /* 0x000fcc000bf0e200 */
[----:B------:R-:W-:Y:S01]  /*0910*/  DSETP.LT.AND P0, PT, |R14|, UR26, !P0 ;  /* 0x0000001a0e007e2a */ /* 0x000fe2000c701200 */
[----:B------:R-:W-:-:S13]  /*0920*/  CS2R R14, SRZ ;  /* 0x00000000000e7805 */ /* 0x000fda000001ff00 */
[----:B------:R-:W-:Y:S05]  /*0930*/  @P0 BRA P1, `(.L_x_60) ;  /* 0x0000002400bc0947 */ /* 0x000fea0000800000 */
[----:B------:R-:W0:Y:S02]  /*0940*/  LDC.64 R14, c[0x0][0x3d0] ;  /* 0x0000f400ff0e7b82 */ /* 0x000e240000000a00 */
[----:B0-----:R-:W-:-:S05]  /*0950*/  IMAD.WIDE R14, R0, 0x8, R14 ;  /* 0x00000008000e7825 */ /* 0x001fca00078e020e */
[----:B------:R-:W2:Y:S04]  /*0960*/  LDG.E.64 R38, desc[UR10][R14.64+0x8] ;  /* 0x0000080a0e267981 */ /* 0x000ea8000c1e1b00 */
[----:B------:R-:W3:Y:S01]  /*0970*/  LDG.E.64 R36, desc[UR10][R14.64] ;  /* 0x0000000a0e247981 */ /* 0x000ee2000c1e1b00 */
[----:B------:R-:W-:Y:S01]  /*0980*/  DADD R20, R8, -R10 ;  /* 0x0000000008147229 */ /* 0x000fe2000000080a */
[----:B------:R-:W-:Y:S01]  /*0990*/  UMOV UR6, 0xd9d7bdbb ;  /* 0xd9d7bdbb00067882 */ /* 0x000fe20000000000 */
[----:B------:R-:W-:Y:S01]  /*09a0*/  UMOV UR7, 0x3ddb7cdf ;  /* 0x3ddb7cdf00077882 */ /* 0x000fe20000000000 */
[----:B------:R-:W-:Y:S05]  /*09b0*/  BSSY.RECONVERGENT B0, `(.L_x_61) ;  /* 0x00001e6000007945 */ /* 0x000fea0003800200 */
[----:B------:R-:W-:-:S02]  /*09c0*/  DSETP.GT.AND P0, PT, |R20|, UR6, PT ;  /* 0x0000000614007e2a */ /* 0x000fc4000bf04200 */
[C---:B--2---:R-:W-:Y:S02]  /*09d0*/  DMUL R16, R38.reuse, R32 ;  /* 0x0000002026107228 */ /* 0x044fe40000000000 */
[----:B------:R-:W-:Y:S02]  /*09e0*/  DMUL R18, R38, R34 ;  /* 0x0000002226127228 */ /* 0x000fe40000000000 */
[-C--:B------:R-:W-:Y:S02]  /*09f0*/  DMUL R30, R46, R38.reuse ;  /* 0x000000262e1e7228 */ /* 0x080fe40000000000 */
[----:B------:R-:W-:Y:S02]  /*0a00*/  DMUL R28, R44, R38 ;  /* 0x000000262c1c7228 */ /* 0x000fe40000000000 */
[C---:B---3--:R-:W-:Y:S02]  /*0a10*/  DFMA R34, R36.reuse, R34, R16 ;  /* 0x000000222422722b */ /* 0x048fe40000000010 */
[----:B------:R-:W-:-:S02]  /*0a20*/  DFMA R32, R36, R32, -R18 ;  /* 0x000000202420722b */ /* 0x000fc40000000812 */
[-C--:B------:R-:W-:Y:S02]  /*0a30*/  DFMA R30, R44, R36.reuse, R30 ;  /* 0x000000242c1e722b */ /* 0x080fe4000000001e */
[----:B------:R-:W-:Y:S01]  /*0a40*/  DFMA R28, R46, R36, -R28 ;  /* 0x000000242e1c722b */ /* 0x000fe2000000081c */
[----:B------:R-:W-:Y:S10]  /*0a50*/  @!P0 BRA `(.L_x_62) ;  /* 0x00000000003c8947 */ /* 0x000ff40003800000 */
[C---:B------:R-:W-:Y:S02]  /*0a60*/  VIADD R9, R5.reuse, 0x3000 ;  /* 0x0000300005097836 */ /* 0x040fe40000000000 */
[C---:B------:R-:W-:Y:S02]  /*0a70*/  VIADD R11, R5.reuse, 0x3800 ;  /* 0x00003800050b7836 */ /* 0x040fe40000000000 */
[----:B------:R-:W-:Y:S01]  /*0a80*/  VIADD R5, R5, 0x4000 ;  /* 0x0000400005057836 */ /* 0x000fe20000000000 */
[C---:B------:R-:W-:Y:S01]  /*0a90*/  LEA R9, R12.reuse, R9, 0x18 ;  /* 0x000000090c097211 */ /* 0x040fe200078ec0ff */
[----:B------:R-:W-:Y:S01]  /*0aa0*/  IMAD.MOV.U32 R14, RZ, RZ, R6 ;  /* 0x000000ffff0e7224 */ /* 0x000fe200078e0006 */
[C---:B------:R-:W-:Y:S01]  /*0ab0*/  LEA R11, R12.reuse, R11, 0x18 ;  /* 0x0000000b0c0b7211 */ /* 0x040fe200078ec0ff */
[----:B------:R-:W-:Y:S01]  /*0ac0*/  IMAD.MOV.U32 R15, RZ, RZ, R7 ;  /* 0x000000ffff0f7224 */ /* 0x000fe200078e0007 */
[----:B------:R-:W-:Y:S01]  /*0ad0*/  LEA R5, R12, R5, 0x18 ;  /* 0x000000050c057211 */ /* 0x000fe200078ec0ff */
[----:B------:R-:W-:-:S02]  /*0ae0*/  IMAD R9, R4, 0x8, R9 ;  /* 0x0000000804097824 */ /* 0x000fc400078e0209 */
[C---:B------:R-:W-:Y:S02]  /*0af0*/  IMAD R11, R4.reuse, 0x8, R11 ;  /* 0x00000008040b7824 */ /* 0x040fe400078e020b */
[----:B------:R-:W-:Y:S01]  /*0b00*/  IMAD R5, R4, 0x8, R5 ;  /* 0x0000000804057824 */ /* 0x000fe200078e0205 */
[----:B------:R0:W1:Y:S04]  /*0b10*/  LDS.64 R22, [R9] ;  /* 0x0000000009167984 */ /* 0x0000680000000a00 */
[----:B------:R0:W2:Y:S04]  /*0b20*/  LDS.64 R16, [R11] ;  /* 0x000000000b107984 */ /* 0x0000a80000000a00 */
[----:B------:R0:W3:Y:S01]  /*0b30*/  LDS.64 R62, [R5] ;  /* 0x00000000053e7984 */ /* 0x0000e20000000a00 */
[----:B------:R-:W-:Y:S05]  /*0b40*/  BRA `(.L_x_63) ;  /* 0x0000001c00307947 */ /* 0x000fea0003800000 */
.L_x_62:
[----:B------:R-:W-:Y:S01]  /*0b50*/  DADD R14, R8, R10 ;  /* 0x00000000080e7229 */ /* 0x000fe2000000000a */
[----:B------:R-:W-:Y:S07]  /*0b60*/  BSSY.RECONVERGENT B3, `(.L_x_64) ;  /* 0x000005c000037945 */ /* 0x000fee0003800200 */
[----:B------:R-:W-:-:S08]  /*0b70*/  DFMA R16, R14, -0.5, R42 ;  /* 0xbfe000000e10782b */ /* 0x000fd0000000002a */
        /* <DEDUP_REMOVED lines=24> */
[----:B------:R-:W-:Y:S01]  /*0d00*/  MOV R8, R16 ;  /* 0x0000001000087202 */ /* 0x000fe20000000f00 */
[----:B------:R-:W-:Y:S01]  /*0d10*/  IMAD.MOV.U32 R11, RZ, RZ, R17 ;  /* 0x000000ffff0b7224 */ /* 0x000fe200078e0011 */
[----:B------:R-:W-:Y:S01]  /*0d20*/  MOV R6, 0xd60 ;  /* 0x00000d6000067802 */ /* 0x000fe20000000f00 */
[----:B0-----:R-:W-:Y:S02]  /*0d30*/  IMAD.U32 R12, RZ, RZ, UR6 ;  /* 0x00000006ff0c7e24 */ /* 0x001fe4000f8e00ff */
[----:B------:R-:W-:-:S07]  /*0d40*/  IMAD.U32 R13, RZ, RZ, UR7 ;  /* 0x00000007ff0d7e24 */ /* 0x000fce000f8e00ff */
[----:B------:R-:W-:Y:S05]  /*0d50*/  CALL.REL.NOINC `($__internal_4_$__cuda_sm20_div_rn_f64_full) ;  /* 0x0000002800347944 */ /* 0x000fea0003c00000 */
[----:B------:R-:W-:Y:S02]  /*0d60*/  IMAD.MOV.U32 R6, RZ, RZ, R66 ;  /* 0x000000ffff067224 */ /* 0x000fe400078e0042 */
[----:B------:R-:W-:-:S07]  /*0d70*/  IMAD.MOV.U32 R7, RZ, RZ, R67 ;  /* 0x000000ffff077224 */ /* 0x000fce00078e0043 */
.L_x_69:
[----:B------:R-:W-:Y:S05]  /*0d80*/  BSYNC.RECONVERGENT B5 ;  /* 0x0000000000057941 */ /* 0x000fea0003800200 */
.L_x_68:
        /* <DEDUP_REMOVED lines=18> */
[----:B------:R-:W-:Y:S02]  /*0eb0*/  IMAD.MOV.U32 R12, RZ, RZ, R30 ;  /* 0x000000ffff0c7224 */ /* 0x000fe400078e001e */
[----:B------:R-:W-:-:S07]  /*0ec0*/  IMAD.MOV.U32 R13, RZ, RZ, R31 ;  /* 0x000000ffff0d7224 */ /* 0x000fce00078e001f */
[----:B------:R-:W-:Y:S05]  /*0ed0*/  CALL.REL.NOINC `($__internal_4_$__cuda_sm20_div_rn_f64_full) ;  /* 0x0000002400d47944 */ /* 0x000fea0003c00000 */
[----:B------:R-:W-:Y:S01]  /*0ee0*/  MOV R24, R66 ;  /* 0x0000004200187202 */ /* 0x000fe20000000f00 */
[----:B------:R-:W-:-:S07]  /*0ef0*/  IMAD.MOV.U32 R25, RZ, RZ, R67 ;  /* 0x000000ffff197224 */ /* 0x000fce00078e0043 */
.L_x_71:
[----:B------:R-:W-:Y:S05]  /*0f00*/  BSYNC.RECONVERGENT B5 ;  /* 0x0000000000057941 */ /* 0x000fea0003800200 */
.L_x_70:
[----:B------:R-:W-:Y:S02]  /*0f10*/  IMAD.MOV.U32 R26, RZ, RZ, R16 ;  /* 0x000000ffff1a7224 */ /* 0x000fe400078e0010 */
[----:B------:R-:W-:-:S07]  /*0f20*/  IMAD.MOV.U32 R27, RZ, RZ, R17 ;  /* 0x000000ffff1b7224 */ /* 0x000fce00078e0011 */
.L_x_67:
[----:B------:R-:W-:Y:S05]  /*0f30*/  BSYNC.RECONVERGENT B4 ;  /* 0x0000000000047941 */ /* 0x000fea0003800200 */
.L_x_66:
[----:B------:R-:W-:Y:S01]  /*0f40*/  DMUL R22, R26, R24 ;  /* 0x000000181a167228 */ /* 0x000fe20000000000 */
[----:B------:R-:W-:Y:S10]  /*0f50*/  BRA `(.L_x_72) ;  /* 0x0000000000707947 */ /* 0x000ff40003800000 */
.L_x_65:
        /* <DEDUP_REMOVED lines=18> */
[----:B------:R-:W-:Y:S02]  /*1080*/  IMAD.MOV.U32 R8, RZ, RZ, R16 ;  /* 0x000000ffff087224 */ /* 0x000fe400078e0010 */
[----:B------:R-:W-:-:S07]  /*1090*/  IMAD.MOV.U32 R11, RZ, RZ, R17 ;  /* 0x000000ffff0b7224 */ /* 0x000fce00078e0011 */
[----:B------:R-:W-:Y:S05]  /*10a0*/  CALL.REL.NOINC `($__internal_4_$__cuda_sm20_div_rn_f64_full) ;  /* 0x0000002400607944 */ /* 0x000fea0003c00000 */
[----:B------:R-:W-:Y:S01]  /*10b0*/  IMAD.MOV.U32 R24, RZ, RZ, R66 ;  /* 0x000000ffff187224 */ /* 0x000fe200078e0042 */
[----:B------:R-:W-:-:S07]  /*10c0*/  MOV R25, R67 ;  /* 0x0000004300197202 */ /* 0x000fce0000000f00 */
.L_x_74:
[----:B------:R-:W-:Y:S05]  /*10d0*/  BSYNC.RECONVERGENT B4 ;  /* 0x0000000000047941 */ /* 0x000fea0003800200 */
.L_x_73:
[----:B------:R-:W-:Y:S02]  /*10e0*/  IMAD.MOV.U32 R26, RZ, RZ, R16 ;  /* 0x000000ffff1a7224 */ /* 0x000fe400078e0010 */
[----:B------:R-:W-:Y:S02]  /*10f0*/  IMAD.MOV.U32 R27, RZ, RZ, R17 ;  /* 0x000000ffff1b7224 */ /* 0x000fe400078e0011 */
[----:B------:R-:W-:Y:S02]  /*1100*/  IMAD.MOV.U32 R22, RZ, RZ, R30 ;  /* 0x000000ffff167224 */ /* 0x000fe400078e001e */
[----:B------:R-:W-:-:S07]  /*1110*/  IMAD.MOV.U32 R23, RZ, RZ, R31 ;  /* 0x000000ffff177224 */ /* 0x000fce00078e001f */
.L_x_72:
[----:B------:R-:W-:Y:S05]  /*1120*/  BSYNC.RECONVERGENT B3 ;  /* 0x0000000000037941 */ /* 0x000fea0003800200 */
.L_x_64:
        /* <DEDUP_REMOVED lines=31> */
[----:B------:R-:W-:Y:S05]  /*1320*/  CALL.REL.NOINC `($__internal_4_$__cuda_sm20_div_rn_f64_full) ;  /* 0x0000002000c07944 */ /* 0x000fea0003c00000 */
[----:B------:R-:W-:Y:S01]  /*1330*/  MOV R6, R66 ;  /* 0x0000004200067202 */ /* 0x000fe20000000f00 */
[----:B------:R-:W-:-:S07]  /*1340*/  IMAD.MOV.U32 R7, RZ, RZ, R67 ;  /* 0x000000ffff077224 */ /* 0x000fce00078e0043 */
.L_x_80:
[----:B------:R-:W-:Y:S05]  /*1350*/  BSYNC.RECONVERGENT B5 ;  /* 0x0000000000057941 */ /* 0x000fea0003800200 */
.L_x_79:
        /* <DEDUP_REMOVED lines=21> */
[----:B------:R-:W-:Y:S02]  /*14b0*/  IMAD.MOV.U32 R18, RZ, RZ, R66 ;  /* 0x000000ffff127224 */ /* 0x000fe400078e0042 */
[----:B------:R-:W-:-:S07]  /*14c0*/  IMAD.MOV.U32 R19, RZ, RZ, R67 ;  /* 0x000000ffff137224 */ /* 0x000fce00078e0043 */
.L_x_82:
[----:B------:R-:W-:Y:S05]  /*14d0*/  BSYNC.RECONVERGENT B5 ;  /* 0x0000000000057941 */ /* 0x000fea0003800200 */
.L_x_81:
[----:B------:R-:W-:Y:S02]  /*14e0*/  IMAD.MOV.U32 R20, RZ, RZ, R14 ;  /* 0x000000ffff147224 */ /* 0x000fe400078e000e */
[----:B------:R-:W-:-:S07]  /*14f0*/  IMAD.MOV.U32 R21, RZ, RZ, R15 ;  /* 0x000000ffff157224 */ /* 0x000fce00078e000f */
.L_x_78:
[----:B------:R-:W-:Y:S05]  /*1500*/  BSYNC.RECONVERGENT B4 ;  /* 0x0000000000047941 */ /* 0x000fea0003800200 */
.L_x_77:
[----:B------:R-:W-:Y:S01]  /*1510*/  DMUL R16, R20, R18 ;  /* 0x0000001214107228 */ /* 0x000fe20000000000 */
[----:B------:R-:W-:Y:S10]  /*1520*/  BRA `(.L_x_83) ;  /* 0x0000000000707947 */ /* 0x000ff40003800000 */
.L_x_76:
[----:B------:R-:W0:Y:S01]  /*1530*/  MUFU.RCP64H R7, R15 ;  /* 0x0000000f00077308 */ /* 0x000e220000001800 */
[----:B------:R-:W-:Y:S01]  /*1540*/  MOV R6, 0x1 ;  /* 0x0000000100067802 */ /* 0x000fe20000000f00 */
[----:B------:R-:W-:Y:S01]  /*1550*/  BSSY.RECONVERGENT B4, `(.L_x_84) ;  /* 0x0000015000047945 */ /* 0x000fe20003800200 */
[----:B------:R-:W-:-:S04]  /*1560*/  FSETP.GEU.AND P1, PT, |R35|, 6.5827683646048100446e-37, PT ;  /* 0x036000002300780b */ /* 0x000fc80003f2e200 */
        /* <DEDUP_REMOVED lines=17> */
[----:B------:R-:W-:Y:S02]  /*1680*/  IMAD.MOV.U32 R18, RZ, RZ, R66 ;  /* 0x000000ffff127224 */ /* 0x000fe400078e0042 */
[----:B------:R-:W-:-:S07]  /*1690*/  IMAD.MOV.U32 R19, RZ, RZ, R67 ;  /* 0x000000ffff137224 */ /* 0x000fce00078e0043 */
.L_x_85:
[----:B------:R-:W-:Y:S05]  /*16a0*/  BSYNC.RECONVERGENT B4 ;  /* 0x0000000000047941 */ /* 0x000fea0003800200 */
.L_x_84:
[----:B------:R-:W-:Y:S01]  /*16b0*/  IMAD.MOV.U32 R20, RZ, RZ, R14 ;  /* 0x000000ffff147224 */ /* 0x000fe200078e000e */
[----:B------:R-:W-:Y:S01]  /*16c0*/  MOV R17, R35 ;  /* 0x0000002300117202 */ /* 0x000fe20000000f00 */
[----:B------:R-:W-:Y:S02]  /*16d0*/  IMAD.MOV.U32 R21, RZ, RZ, R15 ;  /* 0x000000ffff157224 */ /* 0x000fe400078e000f */
[----:B------:R-:W-:-:S07]  /*16e0*/  IMAD.MOV.U32 R16, RZ, RZ, R34 ;  /* 0x000000ffff107224 */ /* 0x000fce00078e0022 */
.L_x_83:
[----:B------:R-:W-:Y:S05]  /*16f0*/  BSYNC.RECONVERGENT B3 ;  /* 0x0000000000037941 */ /* 0x000fea0003800200 */
.L_x_75:
[----:B------:R-:W-:Y:S01]  /*1700*/  DSETP.GEU.AND P0, PT, R26, UR28, PT ;  /* 0x0000001c1a007e2a */ /* 0x000fe2000bf0e000 */
[----:B------:R-:W-:Y:S01]  /*1710*/  BSSY.RECONVERGENT B3, `(.L_x_86) ;  /* 0x0000043000037945 */ /* 0x000fe20003800200 */
[----:B------:R-:W-:Y:S02]  /*1720*/  IMAD.MOV.U32 R14, RZ, RZ, R28 ;  /* 0x000000ffff0e7224 */ /* 0x000fe400078e001c */
[----:B------:R-:W-:-:S10]  /*1730*/  IMAD.MOV.U32 R15, RZ, RZ, R29 ;  /* 0x000000ffff0f7224 */ /* 0x000fd400078e001d */
        /* <DEDUP_REMOVED lines=29> */
[----:B------:R-:W-:Y:S02]  /*1910*/  IMAD.MOV.U32 R6, RZ, RZ, R66 ;  /* 0x000000ffff067224 */ /* 0x000fe400078e0042 */
[----:B------:R-:W-:-:S07]  /*1920*/  IMAD.MOV.U32 R7, RZ, RZ, R67 ;  /* 0x000000ffff077224 */ /* 0x000fce00078e0043 */
.L_x_91:
[----:B------:R-:W-:Y:S05]  /*1930*/  BSYNC.RECONVERGENT B5 ;  /* 0x0000000000057941 */ /* 0x000fea0003800200 */
.L_x_90:
        /* <DEDUP_REMOVED lines=23> */
.L_x_93:
[----:B------:R-:W-:Y:S05]  /*1ab0*/  BSYNC.RECONVERGENT B5 ;  /* 0x0000000000057941 */ /* 0x000fea0003800200 */
.L_x_92:
[----:B------:R-:W-:Y:S02]  /*1ac0*/  IMAD.MOV.U32 R14, RZ, RZ, R6 ;  /* 0x000000ffff0e7224 */ /* 0x000fe400078e0006 */
[----:B------:R-:W-:Y:S02]  /*1ad0*/  IMAD.MOV.U32 R15, RZ, RZ, R7 ;  /* 0x000000ffff0f7224 */ /* 0x000fe400078e0007 */
[----:B------:R-:W-:Y:S02]  /*1ae0*/  IMAD.MOV.U32 R6, RZ, RZ, R26 ;  /* 0x000000ffff067224 */ /* 0x000fe400078e001a */
[----:B------:R-:W-:-:S07]  /*1af0*/  IMAD.MOV.U32 R7, RZ, RZ, R27 ;  /* 0x000000ffff077224 */ /* 0x000fce00078e001b */
.L_x_89:
[----:B------:R-:W-:Y:S05]  /*1b00*/  BSYNC.RECONVERGENT B4 ;  /* 0x0000000000047941 */ /* 0x000fea0003800200 */
.L_x_88:
[----:B------:R-:W-:Y:S01]  /*1b10*/  DMUL R14, R14, R6 ;  /* 0x000000060e0e7228 */ /* 0x000fe20000000000 */
[----:B------:R-:W-:Y:S01]  /*1b20*/  MOV R26, R6 ;  /* 0x00000006001a7202 */ /* 0x000fe20000000f00 */
[----:B------:R-:W-:-:S09]  /*1b30*/  IMAD.MOV.U32 R27, RZ, RZ, R7 ;  /* 0x000000ffff1b7224 */ /* 0x000fd200078e0007 */
.L_x_87:
[----:B------:R-:W-:Y:S05]  /*1b40*/  BSYNC.RECONVERGENT B3 ;  /* 0x0000000000037941 */ /* 0x000fea0003800200 */
.L_x_86:
        /* <DEDUP_REMOVED lines=33> */
[----:B------:R-:W-:Y:S01]  /*1d60*/  IMAD.MOV.U32 R6, RZ, RZ, R66 ;  /* 0x000000ffff067224 */ /* 0x000fe200078e0042 */
[----:B------:R-:W-:-:S07]  /*1d70*/  MOV R7, R67 ;  /* 0x0000004300077202 */ /* 0x000fce0000000f00 */
.L_x_99:
[----:B------:R-:W-:Y:S05]  /*1d80*/  BSYNC.RECONVERGENT B5 ;  /* 0x0000000000057941 */ /* 0x000fea0003800200 */
.L_x_98:
        /* <DEDUP_REMOVED lines=23> */
.L_x_101:
[----:B------:R-:W-:Y:S05]  /*1f00*/  BSYNC.RECONVERGENT B5 ;  /* 0x0000000000057941 */ /* 0x000fea0003800200 */
.L_x_100:
[----:B------:R-:W-:Y:S02]  /*1f10*/  IMAD.MOV.U32 R12, RZ, RZ, R6 ;  /* 0x000000ffff0c7224 */ /* 0x000fe400078e0006 */
[----:B------:R-:W-:Y:S01]  /*1f20*/  IMAD.MOV.U32 R13, RZ, RZ, R7 ;  /* 0x000000ffff0d7224 */ /* 0x000fe200078e0007 */
[----:B------:R-:W-:Y:S01]  /*1f30*/  MOV R7, R21 ;  /* 0x0000001500077202 */ /* 0x000fe20000000f00 */
[----:B------:R-:W-:-:S07]  /*1f40*/  IMAD.MOV.U32 R6, RZ, RZ, R20 ;  /* 0x000000ffff067224 */ /* 0x000fce00078e0014 */
.L_x_97:
[----:B------:R-:W-:Y:S05]  /*1f50*/  BSYNC.RECONVERGENT B4 ;  /* 0x0000000000047941 */ /* 0x000fea0003800200 */
.L_x_96:
[----:B------:R-:W-:Y:S01]  /*1f60*/  DMUL R12, R12, R6 ;  /* 0x000000060c0c7228 */ /* 0x000fe20000000000 */
[----:B------:R-:W-:Y:S02]  /*1f70*/  IMAD.MOV.U32 R20, RZ, RZ, R6 ;  /* 0x000000ffff147224 */ /* 0x000fe400078e0006 */
[----:B------:R-:W-:-:S08]  /*1f80*/  IMAD.MOV.U32 R21, RZ, RZ, R7 ;  /* 0x000000ffff157224 */ /* 0x000fd000078e0007 */
.L_x_95:
[----:B------:R-:W-:Y:S05]  /*1f90*/  BSYNC.RECONVERGENT B3 ;  /* 0x0000000000037941 */ /* 0x000fea0003800200 */
.L_x_94:
        /* <DEDUP_REMOVED lines=21> */
[----:B------:R-:W-:-:S07]  /*20f0*/  MOV R60, 0x2110 ;  /* 0x00002110003c7802 */ /* 0x000fce0000000f00 */
[----:B------:R-:W-:Y:S05]  /*2100*/  CALL.REL.NOINC `($__internal_5_$__cuda_sm20_dsqrt_rn_f64_mediumpath_v1) ;  /* 0x0000001800b07944 */ /* 0x000fea0003c00000 */
[----:B------:R-:W-:Y:S02]  /*2110*/  IMAD.MOV.U32 R10, RZ, RZ, R6 ;  /* 0x000000ffff0a7224 */ /* 0x000fe400078e0006 */
[----:B------:R-:W-:-:S07]  /*2120*/  IMAD.MOV.U32 R11, RZ, RZ, R7 ;  /* 0x000000ffff0b7224 */ /* 0x000fce00078e0007 */
.L_x_103:
[----:B------:R-:W-:Y:S05]  /*2130*/  BSYNC.RECONVERGENT B2 ;  /* 0x0000000000027941 */ /* 0x000fea0003800200 */
.L_x_102:
        /* <DEDUP_REMOVED lines=20> */
[----:B------:R-:W-:-:S07]  /*2280*/  MOV R60, 0x22a0 ;  /* 0x000022a0003c7802 */ /* 0x000fce0000000f00 */
[----:B------:R-:W-:Y:S05]  /*2290*/  CALL.REL.NOINC `($__internal_5_$__cuda_sm20_dsqrt_rn_f64_mediumpath_v1) ;  /* 0x00000018004c7944 */ /* 0x000fea0003c00000 */
[----:B------:R-:W-:Y:S01]  /*22a0*/  MOV R68, R6 ;  /* 0x0000000600447202 */ /* 0x000fe20000000f00 */
[----:B------:R-:W-:-:S07]  /*22b0*/  IMAD.MOV.U32 R69, RZ, RZ, R7 ;  /* 0x000000ffff457224 */ /* 0x000fce00078e0007 */
.L_x_105:
[----:B------:R-:W-:Y:S05]  /*22c0*/  BSYNC.RECONVERGENT B2 ;  /* 0x0000000000027941 */ /* 0x000fea0003800200 */
.L_x_104:
[----:B------:R-:W0:Y:S01]  /*22d0*/  LDC.64 R6, c[0x0][0x390] ;  /* 0x0000e400ff067b82 */ /* 0x000e220000000a00 */
[----:B------:R-:W-:Y:S02]  /*22e0*/  DADD R8, R10, R24 ;  /* 0x000000000a087229 */ /* 0x000fe40000000018 */
[----:B------:R-:W-:Y:S02]  /*22f0*/  DADD R60, R68, R18 ;  /* 0x00000000443c7229 */ /* 0x000fe40000000012 */
[----:B------:R-:W-:Y:S02]  /*2300*/  DADD R10, -R10, R24 ;  /* 0x000000000a0a7229 */ /* 0x000fe40000000118 */
[----:B------:R-:W-:Y:S02]  /*2310*/  DADD R68, -R68, R18 ;  /* 0x0000000044447229 */ /* 0x000fe40000000112 */
[----:B------:R-:W-:Y:S02]  /*2320*/  DMUL R12, R12, R18 ;  /* 0x000000120c0c7228 */ /* 0x000fe40000000000 */
[----:B------:R-:W-:Y:S01]  /*2330*/  DSETP.MAX.AND P0, P1, R8, R60, PT ;  /* 0x0000003c0800722a */ /* 0x000fe2000390f000 */
[----:B------:R-:W-:-:S02]  /*2340*/  IMAD.MOV.U32 R5, RZ, RZ, R8 ;  /* 0x000000ffff057224 */ /* 0x000fc400078e0008 */
[----:B------:R-:W-:Y:S01]  /*2350*/  IMAD.MOV.U32 R8, RZ, RZ, R60 ;  /* 0x000000ffff087224 */ /* 0x000fe200078e003c */
[----:B------:R-:W-:Y:S01]  /*2360*/  DSETP.MIN.AND P2, P3, R10, R68, PT ;  /* 0x000000440a00722a */ /* 0x000fe20003b40000 */
[----:B------:R-:W-:Y:S01]  /*2370*/  IMAD.MOV.U32 R60, RZ, RZ, R10 ;  /* 0x000000ffff3c7224 */ /* 0x000fe200078e000a */
[----:B------:R-:W-:Y:S01]  /*2380*/  FSEL R9, R9, R61, P0 ;  /* 0x0000003d09097208 */ /* 0x000fe20000000000 */
[----:B------:R-:W-:Y:S01]  /*2390*/  IMAD.MOV.U32 R62, RZ, RZ, R11 ;  /* 0x000000ffff3e7224 */ /* 0x000fe200078e000b */
[----:B------:R-:W-:Y:S01]  /*23a0*/  SEL R8, R5, R8, P0 ;  /* 0x0000000805087207 */ /* 0x000fe20000000000 */
[----:B------:R-:W-:Y:S01]  /*23b0*/  IMAD.MOV.U32 R63, RZ, RZ, R68 ;  /* 0x000000ffff3f7224 */ /* 0x000fe200078e0044 */
[----:B0-----:R-:W-:-:S04]  /*23c0*/  DMUL R6, R6, 0.5 ;  /* 0x3fe0000006067828 */ /* 0x001fc80000000000 */
[----:B------:R-:W-:Y:S02]  /*23d0*/  @P1 LOP3.LUT R9, R61, 0x80000, RZ, 0xfc, !PT ;  /* 0x000800003d091812 */ /* 0x000fe400078efcff */
[----:B------:R-:W-:Y:S02]  /*23e0*/  FSEL R61, R62, R69, P2 ;  /* 0x000000453e3d7208 */ /* 0x000fe40001000000 */
[----:B------:R-:W-:Y:S02]  /*23f0*/  SEL R60, R60, R63, P2 ;  /* 0x0000003f3c3c7207 */ /* 0x000fe40001000000 */
[----:B------:R-:W-:Y:S01]  /*2400*/  @P3 LOP3.LUT R61, R69, 0x80000, RZ, 0xfc, !PT ;  /* 0x00080000453d3812 */ /* 0x000fe200078efcff */
[----:B------:R-:W-:Y:S02]  /*2410*/  DMUL R10, R6, R26 ;  /* 0x0000001a060a7228 */ /* 0x000fe40000000000 */
[----:B------:R-:W-:Y:S02]  /*2420*/  DSETP.GEU.AND P1, PT, R8, RZ, PT ;  /* 0x000000ff0800722a */ /* 0x000fe40003f2e000 */
[----:B------:R-:W-:-:S02]  /*2430*/  DMUL R62, R6, R20 ;  /* 0x00000014063e7228 */ /* 0x000fc40000000000 */
[----:B------:R-:W-:Y:S02]  /*2440*/  DSETP.GT.AND P0, PT, R60, RZ, PT ;  /* 0x000000ff3c00722a */ /* 0x000fe40003f04000 */
[-C--:B------:R-:W-:Y:S01]  /*2450*/  DMUL R10, R10, R26.reuse ;  /* 0x0000001a0a0a7228 */ /* 0x080fe20000000000 */
[----:B------:R-:W-:Y:S01]  /*2460*/  FSEL R8, R8, RZ, P1 ;  /* 0x000000ff08087208 */ /* 0x000fe20000800000 */
[----:B------:R-:W-:Y:S01]  /*2470*/  DMUL R26, R24, R26 ;  /* 0x0000001a181a7228 */ /* 0x000fe20000000000 */
[----:B------:R-:W-:Y:S01]  /*2480*/  FSEL R9, R9, RZ, P1 ;  /* 0x000000ff09097208 */ /* 0x000fe20000800000 */
[-C--:B------:R-:W-:Y:S01]  /*2490*/  DMUL R62, R62, R20.reuse ;  /* 0x000000143e3e7228 */ /* 0x080fe20000000000 */
[----:B------:R-:W-:Y:S01]  /*24a0*/  FSEL R60, R60, RZ, !P0 ;  /* 0x000000ff3c3c7208 */ /* 0x000fe20004000000 */
[----:B------:R-:W-:Y:S01]  /*24b0*/  DMUL R20, R18, R20 ;  /* 0x0000001412147228 */ /* 0x000fe20000000000 */
[----:B------:R-:W-:Y:S01]  /*24c0*/  FSEL R61, R61, RZ, !P0 ;  /* 0x000000ff3d3d7208 */ /* 0x000fe20004000000 */
[-C--:B------:R-:W-:Y:S01]  /*24d0*/  DFMA R10, R22, R24.reuse, R10 ;  /* 0x00000018160a722b */ /* 0x080fe2000000000a */
[----:B------:R-:W0:Y:S01]  /*24e0*/  LDC.64 R22, c[0x0][0x398] ;  /* 0x0000e600ff167b82 */ /* 0x000e220000000a00 */
[----:B------:R-:W-:-:S03]  /*24f0*/  DMUL R24, R14, R24 ;  /* 0x000000180e187228 */ /* 0x000fc60000000000 */
[----:B------:R-:W-:Y:S01]  /*2500*/  DADD R6, R8, -R60 ;  /* 0x0000000008067229 */ /* 0x000fe2000000083c */
[----:B------:R-:W-:Y:S01]  /*2510*/  CS2R R14, SRZ ;  /* 0x00000000000e7805 */ /* 0x000fe2000001ff00 */
[----:B------:R-:W-:Y:S01]  /*2520*/  DFMA R18, R16, R18, R62 ;  /* 0x000000121012722b */ /* 0x000fe2000000003e */
[----:B------:R-:W-:Y:S02]  /*2530*/  CS2R R62, SRZ ;  /* 0x00000000003e7805 */ /* 0x000fe4000001ff00 */
[----:B------:R-:W-:-:S03]  /*2540*/  CS2R R16, SRZ ;  /* 0x0000000000107805 */ /* 0x000fc6000001ff00 */
[----:B0-----:R-:W-:Y:S01]  /*2550*/  DSETP.GEU.AND P0, PT, R6, R22, PT ;  /* 0x000000160600722a */ /* 0x001fe20003f0e000 */
[----:B------:R-:W-:-:S13]  /*2560*/  CS2R R22, SRZ ;  /* 0x0000000000167805 */ /* 0x000fda000001ff00 */
[----:B------:R-:W-:Y:S05]  /*2570*/  @!P0 BRA `(.L_x_63) ;  /* 0x0000000000a48947 */ /* 0x000fea0003800000 */
[----:B------:R-:W0:Y:S01]  /*2580*/  MUFU.RCP64H R15, R7 ;  /* 0x00000007000f7308 */ /* 0x000e220000001800 */
[----:B------:R-:W-:Y:S01]  /*2590*/  VIADD R14, R7, 0x300402 ;  /* 0x00300402070e7836 */ /* 0x000fe20000000000 */
[----:B------:R-:W-:Y:S04]  /*25a0*/  BSSY.RECONVERGENT B2, `(.L_x_106) ;  /* 0x000000c000027945 */ /* 0x000fe80003800200 */
[----:B------:R-:W-:Y:S01]  /*25b0*/  FSETP.GEU.AND P0, PT, |R14|, 5.8789094863358348022e-39, PT ;  /* 0x004004020e00780b */ /* 0x000fe20003f0e200 */
[----:B0-----:R-:W-:-:S08]  /*25c0*/  DFMA R16, -R6, R14, 1 ;  /* 0x3ff000000610742b */ /* 0x001fd0000000010e */
        /* <DEDUP_REMOVED lines=8> */
[----:B------:R-:W-:Y:S05]  /*2650*/  CALL.REL.NOINC `($__internal_3_$__cuda_sm20_dblrcp_rn_slowpath_v3) ;  /* 0x0000000c005c7944 */ /* 0x000fea0003c00000 */
.L_x_107:
[----:B------:R-:W-:Y:S05]  /*2660*/  BSYNC.RECONVERGENT B2 ;  /* 0x0000000000027941 */ /* 0x000fea0003800200 */
.L_x_106:
[----:B------:R-:W-:Y:S01]  /*2670*/  DMUL R12, R60, R12 ;  /* 0x0000000c3c0c7228 */ /* 0x000fe20000000000 */
[----:B------:R-:W-:Y:S01]  /*2680*/  IMAD.MOV.U32 R5, RZ, RZ, R9 ;  /* 0x000000ffff057224 */ /* 0x000fe200078e0009 */
[----:B------:R-:W-:Y:S02]  /*2690*/  DADD R28, -R28, R32 ;  /* 0x000000001c1c7229 */ /* 0x000fe40000000120 */
[----:B------:R-:W-:Y:S02]  /*26a0*/  DMUL R6, R8, R60 ;  /* 0x0000003c08067228 */ /* 0x000fe40000000000 */
[----:B------:R-:W-:Y:S02]  /*26b0*/  DMUL R18, R60, R18 ;  /* 0x000000123c127228 */ /* 0x000fe40000000000 */
[----:B------:R-:W-:Y:S02]  /*26c0*/  DFMA R12, R8, R24, -R12 ;  /* 0x00000018080c722b */ /* 0x000fe4000000080c */
[----:B------:R-:W-:-:S02]  /*26d0*/  DADD R30, -R30, R34 ;  /* 0x000000001e1e7229 */ /* 0x000fc40000000122 */
[----:B------:R-:W-:Y:S02]  /*26e0*/  DMUL R20, R60, R20 ;  /* 0x000000143c147228 */ /* 0x000fe40000000000 */
[----:B------:R-:W-:Y:S02]  /*26f0*/  DFMA R10, R8, R10, -R18 ;  /* 0x0000000a080a722b */ /* 0x000fe40000000812 */
[----:B------:R-:W-:Y:S02]  /*2700*/  DFMA R12, R6, R28, R12 ;  /* 0x0000001c060c722b */ /* 0x000fe4000000000c */
[----:B------:R-:W-:Y:S02]  /*2710*/  DADD R40, -R42, R40 ;  /* 0x000000002a287229 */ /* 0x000fe40000000128 */
[----:B------:R-:W-:Y:S02]  /*2720*/  DFMA R20, R8, R26, -R20 ;  /* 0x0000001a0814722b */ /* 0x000fe40000000814 */
[----:B------:R-:W-:-:S02]  /*2730*/  DFMA R10, R6, R30, R10 ;  /* 0x0000001e060a722b */ /* 0x000fc4000000000a */
[----:B------:R-:W-:Y:S02]  /*2740*/  DMUL R12, R12, R14 ;  /* 0x0000000e0c0c7228 */ /* 0x000fe40000000000 */
[----:B------:R-:W-:Y:S02]  /*2750*/  DSETP.MAX.AND P0, P1, |R8|, |R60|, PT ;  /* 0x4000003c0800722a */ /* 0x000fe4000390f200 */
[----:B------:R-:W-:Y:S02]  /*2760*/  DFMA R20, R6, R40, R20 ;  /* 0x000000280614722b */ /* 0x000fe40000000014 */
[----:B------:R-:W-:Y:S01]  /*2770*/  DMUL R10, R10, R14 ;  /* 0x0000000e0a0a7228 */ /* 0x000fe20000000000 */
[----:B------:R-:W-:Y:S01]  /*2780*/  MOV R6, R61 ;  /* 0x0000003d00067202 */ /* 0x000fe20000000f00 */
[-C--:B------:R-:W-:Y:S02]  /*2790*/  DMUL R16, R38, R12.reuse ;  /* 0x0000000c26107228 */ /* 0x080fe40000000000 */
[----:B------:R-:W-:-:S02]  /*27a0*/  DMUL R12, R36, R12 ;  /* 0x0000000c240c7228 */ /* 0x000fc40000000000 */
[----:B------:R-:W-:Y:S01]  /*27b0*/  DMUL R22, R20, R14 ;  /* 0x0000000e14167228 */ /* 0x000fe20000000000 */
[----:B------:R-:W-:-:S03]  /*27c0*/  FSEL R15, |R5|, |R6|, P0 ;  /* 0x40000006050f7208 */ /* 0x000fc60000000200 */
[-C--:B------:R-:W-:Y:S01]  /*27d0*/  DFMA R16, R36, R10.reuse, -R16 ;  /* 0x0000000a2410722b */ /* 0x080fe20000000810 */
[----:B------:R-:W-:Y:S01]  /*27e0*/  SEL R14, R8, R60, P0 ;  /* 0x0000003c080e7207 */ /* 0x000fe20000000000 */
[----:B------:R-:W-:Y:S01]  /*27f0*/  DFMA R62, R38, R10, R12 ;  /* 0x0000000a263e722b */ /* 0x000fe2000000000c */
[----:B------:R-:W-:-:S10]  /*2800*/  @P1 LOP3.LUT R15, R6, 0x80000, RZ, 0xfc, !PT ;  /* 0x00080000060f1812 */ /* 0x000fd400078efcff */
.L_x_63:
[----:B------:R-:W-:Y:S05]  /*2810*/  BSYNC.RECONVERGENT B0 ;  /* 0x0000000000007941 */ /* 0x000fea0003800200 */
.L_x_61:
[----:B------:R-:W4:Y:S01]  /*2820*/  LDC.64 R6, c[0x0][0x3d8] ;  /* 0x0000f600ff067b82 */ /* 0x000f220000000a00 */
[----:B0-----:R-:W5:Y:S01]  /*2830*/  LDG.E.64 R8, desc[UR10][R56.64] ;  /* 0x0000000a38087981 */ /* 0x001f62000c1e1b00 */
[----:B----4-:R-:W-:-:S06]  /*2840*/  IMAD.WIDE R6, R2, 0x8, R6 ;  /* 0x0000000802067825 */ /* 0x010fcc00078e0206 */
[----:B------:R-:W1:Y:S02]  /*2850*/  LDG.E.64 R6, desc[UR10][R6.64] ;  /* 0x0000000a06067981 */ /* 0x000e64000c1e1b00 */
[----:B-1----:R-:W-:-:S08]  /*2860*/  DMUL R22, R6, R22 ;  /* 0x0000001606167228 */ /* 0x002fd00000000000 */
[----:B-----5:R-:W-:-:S07]  /*2870*/  DADD R8, -R22, R8 ;  /* 0x0000000016087229 */ /* 0x020fce0000000108 */
[----:B------:R0:W-:Y:S04]  /*2880*/  STG.E.64 desc[UR10][R56.64], R8 ;  /* 0x0000000838007986 */ /* 0x0001e8000c101b0a */
[----:B------:R-:W4:Y:S01]  /*2890*/  LDG.E.64 R10, desc[UR10][R54.64] ;  /* 0x0000000a360a7981 */ /* 0x000f22000c1e1b00 */
[----:B--2---:R-:W-:-:S08]  /*28a0*/  DMUL R16, R6, R16 ;  /* 0x0000001006107228 */ /* 0x004fd00000000000 */
[----:B----4-:R-:W-:-:S07]  /*28b0*/  DADD R10, -R16, R10 ;  /* 0x00000000100a7229 */ /* 0x010fce000000010a */
[----:B------:R1:W-:Y:S04]  /*28c0*/  STG.E.64 desc[UR10][R54.64], R10 ;  /* 0x0000000a36007986 */ /* 0x0003e8000c101b0a */
[----:B------:R-:W2:Y:S01]  /*28d0*/  LDG.E.64 R12, desc[UR10][R52.64] ;  /* 0x0000000a340c7981 */ /* 0x000ea2000c1e1b00 */
[----:B---3--:R-:W-:Y:S01]  /*28e0*/  DMUL R62, R6, R62 ;  /* 0x0000003e063e7228 */ /* 0x008fe20000000000 */
[----:B------:R-:W-:Y:S01]  /*28f0*/  IMAD.SHL.U32 R18, R3, 0x8, RZ ;  /* 0x0000000803127824 */ /* 0x000fe200078e00ff */
[----:B------:R-:W-:-:S04]  /*2900*/  SHF.R.U32.HI R19, RZ, 0x1d, R3 ;  /* 0x0000001dff137819 */ /* 0x000fc80000011603 */
[----:B------:R-:W-:-:S04]  /*2910*/  IADD3 R6, P0, PT, R18, UR34, RZ ;  /* 0x0000002212067c10 */ /* 0x000fc8000ff1e0ff */
[----:B------:R-:W-:Y:S01]  /*2920*/  IADD3.X R7, PT, PT, R19, UR35, RZ, P0, !PT ;  /* 0x0000002313077c10 */ /* 0x000fe200087fe4ff */
[----:B------:R-:W3:Y:S01]  /*2930*/  S2UR UR7, SR_CgaCtaId ;  /* 0x00000000000779c3 */ /* 0x000ee20000008800 */
[----:B--2---:R-:W-:-:S07]  /*2940*/  DADD R12, -R62, R12 ;  /* 0x000000003e0c7229 */ /* 0x004fce000000010c */
[----:B------:R2:W-:Y:S04]  /*2950*/  STG.E.64 desc[UR10][R52.64], R12 ;  /* 0x0000000c34007986 */ /* 0x0005e8000c101b0a */
[----:B------:R-:W4:Y:S01]  /*2960*/  LDG.E.64 R6, desc[UR10][R6.64] ;  /* 0x0000000a06067981 */ /* 0x000f22000c1e1b00 */
[----:B------:R-:W-:Y:S02]  /*2970*/  UMOV UR5, 0x400 ;  /* 0x0000040000057882 */ /* 0x000fe40000000000 */
[----:B------:R-:W-:Y:S02]  /*2980*/  UIADD3 UR6, UPT, UPT, UR5, 0x3000, URZ ;  /* 0x0000300005067890 */ /* 0x000fe4000fffe0ff */
[----:B------:R-:W-:Y:S02]  /*2990*/  UIADD3 UR8, UPT, UPT, UR5, 0x3800, URZ ;  /* 0x0000380005087890 */ /* 0x000fe4000fffe0ff */
[----:B------:R-:W-:-:S02]  /*29a0*/  UIADD3 UR5, UPT, UPT, UR5, 0x4000, URZ ;  /* 0x0000400005057890 */ /* 0x000fc4000fffe0ff */
[----:B---3--:R-:W-:Y:S02]  /*29b0*/  ULEA UR6, UR7, UR6, 0x18 ;  /* 0x0000000607067291 */ /* 0x008fe4000f8ec0ff */
[----:B------:R-:W-:Y:S02]  /*29c0*/  ULEA UR8, UR7, UR8, 0x18 ;  /* 0x0000000807087291 */ /* 0x000fe4000f8ec0ff */
[----:B------:R-:W-:Y:S02]  /*29d0*/  ULEA UR5, UR7, UR5, 0x18 ;  /* 0x0000000507057291 */ /* 0x000fe4000f8ec0ff */
[C---:B------:R-:W-:Y:S02]  /*29e0*/  LEA R5, R4.reuse, UR6, 0x3 ;  /* 0x0000000604057c11 */ /* 0x040fe4000f8e18ff */
[C---:B0-----:R-:W-:Y:S02]  /*29f0*/  LEA R9, R4.reuse, UR8, 0x3 ;  /* 0x0000000804097c11 */ /* 0x041fe4000f8e18ff */
[----:B-1----:R-:W-:Y:S01]  /*2a00*/  LEA R11, R4, UR5, 0x3 ;  /* 0x00000005040b7c11 */ /* 0x002fe2000f8e18ff */
[----:B------:R2:W-:Y:S01]  /*2a10*/  STS.64 [R5], R22 ;  /* 0x0000001605007388 */ /* 0x0005e20000000a00 */
[----:B------:R-:W-:-:S03]  /*2a20*/  DSETP.GT.AND P0, PT, R14, UR26, PT ;  /* 0x0000001a0e007e2a */ /* 0x000fc6000bf04000 */
[----:B------:R2:W-:Y:S04]  /*2a30*/  STS.64 [R9], R16 ;  /* 0x0000001009007388 */ /* 0x0005e80000000a00 */
[----:B------:R2:W-:Y:S01]  /*2a40*/  STS.64 [R11], R62 ;  /* 0x0000003e0b007388 */ /* 0x0005e20000000a00 */
[----:B------:R-:W-:Y:S01]  /*2a50*/  BSSY.RECONVERGENT B0, `(.L_x_108) ;  /* 0x000004d000007945 */ /* 0x000fe20003800200 */
[----:B----4-:R-:W-:-:S04]  /*2a60*/  ISETP.NE.U32.AND P1, PT, R6, 0x1, PT ;  /* 0x000000010600780c */ /* 0x010fc80003f25070 */
[----:B------:R-:W-:-:S13]  /*2a70*/  ISETP.NE.OR.EX P0, PT, R7, RZ, !P0, P1 ;  /* 0x000000ff0700720c */ /* 0x000fda0004705710 */
[----:B--2---:R-:W-:Y:S05]  /*2a80*/  @P0 BRA `(.L_x_109) ;  /* 0x0000000400240947 */ /* 0x004fea0003800000 */
[----:B------:R-:W-:Y:S01]  /*2a90*/  IADD3 R12, P0, PT, R18, UR36, RZ ;  /* 0x00000024120c7c10 */ /* 0x000fe2000ff1e0ff */
[----:B------:R0:W5:Y:S03]  /*2aa0*/  LDG.E.64 R16, desc[UR10][R58.64] ;  /* 0x0000000a3a107981 */ /* 0x000166000c1e1b00 */
[----:B------:R-:W-:-:S06]  /*2ab0*/  IADD3.X R13, PT, PT, R19, UR37, RZ, P0, !PT ;  /* 0x00000025130d7c10 */ /* 0x000fcc00087fe4ff */
        /* <DEDUP_REMOVED lines=19> */
[----:B-----5:R-:W-:Y:S05]  /*2bf0*/  CALL.REL.NOINC `($__internal_4_$__cuda_sm20_div_rn_f64_full) ;  /* 0x00000008008c7944 */ /* 0x020fea0003c00000 */
[----:B------:R-:W-:Y:S02]  /*2c00*/  IMAD.MOV.U32 R6, RZ, RZ, R66 ;  /* 0x000000ffff067224 */ /* 0x000fe400078e0042 */
[----:B------:R-:W-:-:S07]  /*2c10*/  IMAD.MOV.U32 R7, RZ, RZ, R67 ;  /* 0x000000ffff077224 */ /* 0x000fce00078e0043 */
.L_x_111:
[----:B------:R-:W-:Y:S05]  /*2c20*/  BSYNC.RECONVERGENT B3 ;  /* 0x0000000000037941 */ /* 0x000fea0003800200 */
.L_x_110:
        /* <DEDUP_REMOVED lines=35> */
[----:B0-----:R-:W-:Y:S05]  /*2e60*/  CALL.REL.NOINC `($__internal_4_$__cuda_sm20_div_rn_f64_full) ;  /* 0x0000000400f07944 */ /* 0x001fea0003c00000 */
[----:B------:R-:W-:Y:S02]  /*2e70*/  IMAD.MOV.U32 R6, RZ, RZ, R66 ;  /* 0x000000ffff067224 */ /* 0x000fe400078e0042 */
[----:B------:R-:W-:-:S07]  /*2e80*/  IMAD.MOV.U32 R7, RZ, RZ, R67 ;  /* 0x000000ffff077224 */ /* 0x000fce00078e0043 */
.L_x_113:
[----:B------:R-:W-:Y:S05]  /*2e90*/  BSYNC.RECONVERGENT B3 ;  /* 0x0000000000037941 */ /* 0x000fea0003800200 */
.L_x_112:
[----:B------:R-:W-:Y:S01]  /*2ea0*/  DSETP.MIN.AND P0, P1, R16, R6, PT ;  /* 0x000000061000722a */ /* 0x000fe20003900000 */
[----:B------:R-:W-:Y:S02]  /*2eb0*/  IMAD.MOV.U32 R5, RZ, RZ, R17 ;  /* 0x000000ffff057224 */ /* 0x000fe400078e0011 */
[----:B------:R-:W-:-:S03]  /*2ec0*/  IMAD.MOV.U32 R8, RZ, RZ, R7 ;  /* 0x000000ffff087224 */ /* 0x000fc600078e0007 */
[----:B------:R-:W-:Y:S02]  /*2ed0*/  SEL R6, R16, R6, P0 ;  /* 0x0000000610067207 */ /* 0x000fe40000000000 */
[----:B------:R-:W-:-:S06]  /*2ee0*/  FSEL R5, R5, R8, P0 ;  /* 0x0000000805057208 */ /* 0x000fcc0000000000 */
[----:B------:R-:W-:-:S04]  /*2ef0*/  @P1 LOP3.LUT R5, R8, 0x80000, RZ, 0xfc, !PT ;  /* 0x0008000008051812 */ /* 0x000fc800078efcff */
[----:B------:R-:W-:-:S05]  /*2f00*/  MOV R7, R5 ;  /* 0x0000000500077202 */ /* 0x000fca0000000f00 */
[----:B------:R1:W-:Y:S02]  /*2f10*/  STG.E.64 desc[UR10][R58.64], R6 ;  /* 0x000000063a007986 */ /* 0x0003e4000c101b0a */
.L_x_109:
[----:B------:R-:W-:Y:S05]  /*2f20*/  BSYNC.RECONVERGENT B0 ;  /* 0x0000000000007941 */ /* 0x000fea0003800200 */
.L_x_108:
[----:B------:R-:W-:Y:S01]  /*2f30*/  DSETP.MAX.AND P1, P2, R50, R14, PT ;  /* 0x0000000e3200722a */ /* 0x000fe20003a2f000 */
[----:B------:R-:W-:Y:S01]  /*2f40*/  IMAD.MOV.U32 R5, RZ, RZ, R51 ;  /* 0x000000ffff057224 */ /* 0x000fe200078e0033 */
[----:B------:R-:W-:Y:S01]  /*2f50*/  ISETP.GT.U32.AND P0, PT, R48, R3, PT ;  /* 0x000000033000720c */ /* 0x000fe20003f04070 */
[----:B------:R-:W-:Y:S01]  /*2f60*/  IMAD.MOV.U32 R8, RZ, RZ, R15 ;  /* 0x000000ffff087224 */ /* 0x000fe200078e000f */
[----:B------:R-:W-:Y:S01]  /*2f70*/  SHF.R.S32.HI R9, RZ, 0x1f, R48 ;  /* 0x0000001fff097819 */ /* 0x000fe20000011430 */
[----:B-1----:R-:W-:-:S03]  /*2f80*/  IMAD.MOV.U32 R6, RZ, RZ, R14 ;  /* 0x000000ffff067224 */ /* 0x002fc600078e000e */
[----:B------:R-:W-:Y:S01]  /*2f90*/  FSEL R7, R5, R8, P1 ;  /* 0x0000000805077208 */ /* 0x000fe20000800000 */
[----:B------:R-:W-:Y:S01]  /*2fa0*/  IMAD.MOV.U32 R5, RZ, RZ, R50 ;  /* 0x000000ffff057224 */ /* 0x000fe200078e0032 */
[----:B------:R-:W-:-:S04]  /*2fb0*/  ISETP.GT.AND.EX P0, PT, R9, RZ, PT, P0 ;  /* 0x000000ff0900720c */ /* 0x000fc80003f04300 */
[----:B------:R-:W-:Y:S02]  /*2fc0*/  SEL R6, R5, R6, P1 ;  /* 0x0000000605067207 */ /* 0x000fe40000800000 */
[----:B------:R-:W-:Y:S02]  /*2fd0*/  @P2 LOP3.LUT R7, R8, 0x80000, RZ, 0xfc, !PT ;  /* 0x0008000008072812 */ /* 0x000fe400078efcff */
[----:B------:R-:W-:Y:S02]  /*2fe0*/  ISETP.GE.AND P1, PT, R48, RZ, PT ;  /* 0x000000ff3000720c */ /* 0x000fe40003f26270 */
[C---:B------:R-:W-:Y:S02]  /*2ff0*/  FSEL R5, R6.reuse, R50, P0 ;  /* 0x0000003206057208 */ /* 0x040fe40000000000 */
[----:B------:R-:W-:Y:S02]  /*3000*/  FSEL R51, R7, R51, P0 ;  /* 0x0000003307337208 */ /* 0x000fe40000000000 */
[----:B------:R-:W-:-:S02]  /*3010*/  FSEL R50, R6, R5, !P1 ;  /* 0x0000000506327208 */ /* 0x000fc40004800000 */
[----:B------:R-:W-:-:S07]  /*3020*/  FSEL R51, R7, R51, !P1 ;  /* 0x0000003307337208 */ /* 0x000fce0004800000 */
.L_x_60:
[----:B------:R-:W-:Y:S05]  /*3030*/  BSYNC.RECONVERGENT B1 ;  /* 0x0000000000017941 */ /* 0x000fea0003800200 */
.L_x_59:
[----:B------:R-:W-:Y:S02]  /*3040*/  VIADD R0, R0, 0x2 ;  /* 0x0000000200007836 */ /* 0x000fe40000000000 */
[----:B------:R-:W-:Y:S02]  /*3050*/  VIADD R2, R2, 0x1 ;  /* 0x0000000102027836 */ /* 0x000fe40000000000 */
[----:B------:R-:W-:Y:S02]  /*3060*/  IMAD.MOV.U32 R6, RZ, RZ, R14 ;  /* 0x000000ffff067224 */ /* 0x000fe400078e000e */
[----:B------:R-:W-:Y:S01]  /*3070*/  IMAD.MOV.U32 R7, RZ, RZ, R15 ;  /* 0x000000ffff077224 */ /* 0x000fe200078e000f */
[----:B------:R-:W-:Y:S06]  /*3080*/  BRA.U UP0, `(.L_x_114) ;  /* 0xffffffd100ac7547 */ /* 0x000fec000b83ffff */
[----:B------:R-:W1:Y:S01]  /*3090*/  LDCU.64 UR4, c[0x0][0x448] ;  /* 0x00008900ff0477ac */ /* 0x000e620008000a00 */
[----:B------:R-:W-:Y:S02]  /*30a0*/  SHF.L.U32 R2, R3, 0x3, RZ ;  /* 0x0000000303027819 */ /* 0x000fe400000006ff */
[----:B------:R-:W-:Y:S01]  /*30b0*/  SHF.R.U32.HI R3, RZ, 0x1d, R3 ;  /* 0x0000001dff037819 */ /* 0x000fe20000011603 */
[----:B------:R-:W2:Y:S01]  /*30c0*/  LDCU.64 UR6, c[0x0][0x3e8] ;  /* 0x00007d00ff0677ac */ /* 0x000ea20008000a00 */
[C---:B-1----:R-:W-:Y:S02]  /*30d0*/  IADD3 R10, P0, PT, R2.reuse, UR4, RZ ;  /* 0x00000004020a7c10 */ /* 0x042fe4000ff1e0ff */
[----:B--2---:R-:W-:Y:S02]  /*30e0*/  IADD3 R2, P1, PT, R2, UR6, RZ ;  /* 0x0000000602027c10 */ /* 0x004fe4000ff3e0ff */
[C---:B------:R-:W-:Y:S02]  /*30f0*/  IADD3.X R11, PT, PT, R3.reuse, UR5, RZ, P0, !PT ;  /* 0x00000005030b7c10 */ /* 0x040fe400087fe4ff */
[----:B------:R-:W-:-:S03]  /*3100*/  IADD3.X R3, PT, PT, R3, UR7, RZ, P1, !PT ;  /* 0x0000000703037c10 */ /* 0x000fc60008ffe4ff */
[----:B------:R1:W-:Y:S04]  /*3110*/  STG.E.64 desc[UR10][R10.64], R50 ;  /* 0x000000320a007986 */ /* 0x0003e8000c101b0a */
[----:B------:R-:W2:Y:S01]  /*3120*/  LDG.E.64 R2, desc[UR10][R2.64] ;  /* 0x0000000a02027981 */ /* 0x000ea2000c1e1b00 */
[----:B------:R-:W3:Y:S01]  /*3130*/  S2UR UR7, SR_CgaCtaId ;  /* 0x00000000000779c3 */ /* 0x000ee20000008800 */
[----:B------:R-:W-:Y:S01]  /*3140*/  UMOV UR4, 0x400 ;  /* 0x0000040000047882 */ /* 0x000fe20000000000 */
[----:B------:R-:W-:Y:S01]  /*3150*/  BSSY.RECONVERGENT B0, `(.L_x_115) ;  /* 0x000001d000007945 */ /* 0x000fe20003800200 */
[----:B------:R-:W-:Y:S02]  /*3160*/  UIADD3 UR5, UPT, UPT, UR4, 0x800, URZ ;  /* 0x0000080004057890 */ /* 0x000fe4000fffe0ff */
[----:B------:R-:W-:-:S02]  /*3170*/  UIADD3 UR6, UPT, UPT, UR4, 0x1000, URZ ;  /* 0x0000100004067890 */ /* 0x000fc4000fffe0ff */
[----:B---3--:R-:W-:Y:S02]  /*3180*/  ULEA UR4, UR7, UR4, 0x18 ;  /* 0x0000000407047291 */ /* 0x008fe4000f8ec0ff */
[----:B------:R-:W-:Y:S02]  /*3190*/  ULEA UR5, UR7, UR5, 0x18 ;  /* 0x0000000507057291 */ /* 0x000fe4000f8ec0ff */
[----:B------:R-:W-:Y:S02]  /*31a0*/  ULEA UR6, UR7, UR6, 0x18 ;  /* 0x0000000607067291 */ /* 0x000fe4000f8ec0ff */
[C---:B-1----:R-:W-:Y:S02]  /*31b0*/  LEA R11, R4.reuse, UR4, 0x3 ;  /* 0x00000004040b7c11 */ /* 0x042fe4000f8e18ff */
[C---:B------:R-:W-:Y:S02]  /*31c0*/  LEA R13, R4.reuse, UR5, 0x3 ;  /* 0x00000005040d7c11 */ /* 0x040fe4000f8e18ff */
[----:B------:R-:W-:Y:S01]  /*31d0*/  LEA R15, R4, UR6, 0x3 ;  /* 0x00000006040f7c11 */ /* 0x000fe2000f8e18ff */
[----:B------:R1:W-:Y:S04]  /*31e0*/  STS.64 [R11], R42 ;  /* 0x0000002a0b007388 */ /* 0x0003e80000000a00 */
[----:B------:R1:W-:Y:S04]  /*31f0*/  STS.64 [R13], R44 ;  /* 0x0000002c0d007388 */ /* 0x0003e80000000a00 */
[----:B------:R1:W-:Y:S01]  /*3200*/  STS.64 [R15], R46 ;  /* 0x0000002e0f007388 */ /* 0x0003e20000000a00 */
[----:B--2---:R-:W2:Y:S01]  /*3210*/  MUFU.RCP64H R7, R3 ;  /* 0x0000000300077308 */ /* 0x004ea20000001800 */
[----:B------:R-:W-:-:S05]  /*3220*/  VIADD R6, R3, 0x300402 ;  /* 0x0030040203067836 */ /* 0x000fca0000000000 */
[----:B------:R-:W-:Y:S01]  /*3230*/  FSETP.GEU.AND P0, PT, |R6|, 5.8789094863358348022e-39, PT ;  /* 0x004004020600780b */ /* 0x000fe20003f0e200 */
[----:B--2---:R-:W-:-:S08]  /*3240*/  DFMA R8, -R2, R6, 1 ;  /* 0x3ff000000208742b */ /* 0x004fd00000000106 */
[----:B------:R-:W-:-:S08]  /*3250*/  DFMA R8, R8, R8, R8 ;  /* 0x000000080808722b */ /* 0x000fd00000000008 */
[----:B------:R-:W-:-:S08]  /*3260*/  DFMA R8, R6, R8, R6 ;  /* 0x000000080608722b */ /* 0x000fd00000000006 */
[----:B------:R-:W-:-:S08]  /*3270*/  DFMA R4, -R2, R8, 1 ;  /* 0x3ff000000204742b */ /* 0x000fd00000000108 */
[----:B------:R-:W-:Y:S01]  /*3280*/  DFMA R4, R8, R4, R8 ;  /* 0x000000040804722b */ /* 0x000fe20000000008 */
[----:B-1----:R-:W-:Y:S10]  /*3290*/  @P0 BRA `(.L_x_116) ;  /* 0x0000000000200947 */ /* 0x002ff40003800000 */
[----:B0-----:R-:W-:Y:S01]  /*32a0*/  LOP3.LUT R16, R3, 0x7fffffff, RZ, 0xc0, !PT ;  /* 0x7fffffff03107812 */ /* 0x001fe200078ec0ff */
[----:B------:R-:W-:Y:S01]  /*32b0*/  IMAD.MOV.U32 R6, RZ, RZ, R2 ;  /* 0x000000ffff067224 */ /* 0x000fe200078e0002 */
[----:B------:R-:W-:Y:S01]  /*32c0*/  MOV R22, 0x3300 ;  /* 0x0000330000167802 */ /* 0x000fe20000000f00 */
[----:B------:R-:W-:Y:S02]  /*32d0*/  IMAD.MOV.U32 R7, RZ, RZ, R3 ;  /* 0x000000ffff077224 */ /* 0x000fe400078e0003 */
[----:B------:R-:W-:-:S07]  /*32e0*/  VIADD R16, R16, 0xfff00000 ;  /* 0xfff0000010107836 */ /* 0x000fce0000000000 */
[----:B------:R-:W-:Y:S05]  /*32f0*/  CALL.REL.NOINC `($__internal_3_$__cuda_sm20_dblrcp_rn_slowpath_v3) ;  /* 0x0000000000347944 */ /* 0x000fea0003c00000 */
[----:B------:R-:W-:Y:S02]  /*3300*/  IMAD.MOV.U32 R4, RZ, RZ, R14 ;  /* 0x000000ffff047224 */ /* 0x000fe400078e000e */
[----:B------:R-:W-:-:S07]  /*3310*/  IMAD.MOV.U32 R5, RZ, RZ, R15 ;  /* 0x000000ffff057224 */ /* 0x000fce00078e000f */
.L_x_116:
[----:B------:R-:W-:Y:S05]  /*3320*/  BSYNC.RECONVERGENT B0 ;  /* 0x0000000000007941 */ /* 0x000fea0003800200 */
.L_x_115:
[----:B------:R-:W2:Y:S02]  /*3330*/  LDG.E.64 R2, desc[UR10][R56.64] ;  /* 0x0000000a38027981 */ /* 0x000ea4000c1e1b00 */
[----:B--2---:R-:W-:-:S07]  /*3340*/  DMUL R2, R2, R4 ;  /* 0x0000000402027228 */ /* 0x004fce0000000000 */
[----:B------:R-:W-:Y:S04]  /*3350*/  STG.E.64 desc[UR10][R56.64], R2 ;  /* 0x0000000238007986 */ /* 0x000fe8000c101b0a */
[----:B------:R-:W2:Y:S02]  /*3360*/  LDG.E.64 R6, desc[UR10][R54.64] ;  /* 0x0000000a36067981 */ /* 0x000ea4000c1e1b00 */
[----:B--2---:R-:W-:-:S07]  /*3370*/  DMUL R6, R6, R4 ;  /* 0x0000000406067228 */ /* 0x004fce0000000000 */
[----:B------:R-:W-:Y:S04]  /*3380*/  STG.E.64 desc[UR10][R54.64], R6 ;  /* 0x0000000636007986 */ /* 0x000fe8000c101b0a */
[----:B------:R-:W2:Y:S02]  /*3390*/  LDG.E.64 R8, desc[UR10][R52.64] ;  /* 0x0000000a34087981 */ /* 0x000ea4000c1e1b00 */
[----:B--2---:R-:W-:-:S07]  /*33a0*/  DMUL R8, R8, R4 ;  /* 0x0000000408087228 */ /* 0x004fce0000000000 */
[----:B------:R-:W-:Y:S01]  /*33b0*/  STG.E.64 desc[UR10][R52.64], R8 ;  /* 0x0000000834007986 */ /* 0x000fe2000c101b0a */
[----:B------:R-:W-:Y:S05]  /*33c0*/  EXIT ;  /* 0x000000000000794d */ /* 0x000fea0003800000 */
        .weak           $__internal_3_$__cuda_sm20_dblrcp_rn_slowpath_v3
        .type           $__internal_3_$__cuda_sm20_dblrcp_rn_slowpath_v3,@function
        .size           $__internal_3_$__cuda_sm20_dblrcp_rn_slowpath_v3,($__internal_4_$__cuda_sm20_div_rn_f64_full - $__internal_3_$__cuda_sm20_dblrcp_rn_slowpath_v3)
$__internal_3_$__cuda_sm20_dblrcp_rn_slowpath_v3:
        /* <DEDUP_REMOVED lines=11> */
[----:B------:R-:W-:Y:S01]  /*3480*/  IADD3 R15, PT, PT, R7, -0x3fe00000, RZ ;  /* 0xc0200000070f7810 */ /* 0x000fe20007ffe0ff */
[----:B------:R-:W-:-:S03]  /*3490*/  IMAD.MOV.U32 R14, RZ, RZ, R6 ;  /* 0x000000ffff0e7224 */ /* 0x000fc600078e0006 */
[----:B------:R-:W0:Y:S03]  /*34a0*/  MUFU.RCP64H R17, R15 ;  /* 0x0000000f00117308 */ /* 0x000e260000001800 */
        /* <DEDUP_REMOVED lines=10> */
.L_x_120:
[----:B------:R-:W-:-:S06]  /*3550*/  DMUL R6, R6, 8.11296384146066816958e+31 ;  /* 0x4690000006067828 */ /* 0x000fcc0000000000 */
        /* <DEDUP_REMOVED lines=8> */
.L_x_118:
[----:B------:R-:W-:Y:S01]  /*35e0*/  LOP3.LUT R15, R7, 0x80000, RZ, 0xfc, !PT ;  /* 0x00080000070f7812 */ /* 0x000fe200078efcff */
[----:B------:R-:W-:-:S07]  /*35f0*/  IMAD.MOV.U32 R14, RZ, RZ, R6 ;  /* 0x000000ffff0e7224 */ /* 0x000fce00078e0006 */
.L_x_119:
[----:B------:R-:W-:Y:S05]  /*3600*/  BSYNC.RECONVERGENT B3 ;  /* 0x0000000000037941 */ /* 0x000fea0003800200 */
.L_x_117:
[----:B------:R-:W-:-:S04]  /*3610*/  IMAD.MOV.U32 R23, RZ, RZ, 0x0 ;  /* 0x00000000ff177424 */ /* 0x000fc800078e00ff */
[----:B------:R-:W-:Y:S05]  /*3620*/  RET.REL.NODEC R22 `(_Z37compute_fluxes_central_structure_CUDAidddddiPdPlS0_S_S_S_S_S0_S_S_S_S_S_S_S_S_S_S_S_) ;  /* 0xffffffc816747950 */ /* 0x000fea0003c3ffff */
        .weak           $__internal_4_$__cuda_sm20_div_rn_f64_full
        .type           $__internal_4_$__cuda_sm20_div_rn_f64_full,@function
        .size           $__internal_4_$__cuda_sm20_div_rn_f64_full,($__internal_5_$__cuda_sm20_dsqrt_rn_f64_mediumpath_v1 - $__internal_4_$__cuda_sm20_div_rn_f64_full)
$__internal_4_$__cuda_sm20_div_rn_f64_full:
[----:B------:R-:W-:Y:S01]  /*3630*/  FSETP.GEU.AND P2, PT, |R13|, 1.469367938527859385e-39, PT ;  /* 0x001000000d00780b */ /* 0x000fe20003f4e200 */
[----:B------:R-:W-:Y:S01]  /*3640*/  IMAD.MOV.U32 R10, RZ, RZ, R8 ;  /* 0x000000ffff0a7224 */ /* 0x000fe200078e0008 */
[C---:B------:R-:W-:Y:S01]  /*3650*/  FSETP.GEU.AND P0, PT, |R11|.reuse, 1.469367938527859385e-39, PT ;  /* 0x001000000b00780b */ /* 0x040fe20003f0e200 */
[----:B------:R-:W-:Y:S01]  /*3660*/  IMAD.MOV.U32 R7, RZ, RZ, 0x1ca00000 ;  /* 0x1ca00000ff077424 */ /* 0x000fe200078e00ff */
[----:B------:R-:W-:Y:S01]  /*3670*/  LOP3.LUT R9, R11, 0x800fffff, RZ, 0xc0, !PT ;  /* 0x800fffff0b097812 */ /* 0x000fe200078ec0ff */
[----:B------:R-:W-:Y:S01]  /*3680*/  IMAD.MOV.U32 R62, RZ, RZ, 0x1 ;  /* 0x00000001ff3e7424 */ /* 0x000fe200078e00ff */
[----:B------:R-:W-:Y:S01]  /*3690*/  LOP3.LUT R5, R13, 0x7ff00000, RZ, 0xc0, !PT ;  /* 0x7ff000000d057812 */ /* 0x000fe200078ec0ff */
[----:B------:R-:W-:Y:S01]  /*36a0*/  BSSY.RECONVERGENT B2, `(.L_x_121) ;  /* 0x0000050000027945 */ /* 0x000fe20003800200 */
[----:B------:R-:W-:Y:S02]  /*36b0*/  LOP3.LUT R9, R9, 0x3ff00000, RZ, 0xfc, !PT ;  /* 0x3ff0000009097812 */ /* 0x000fe400078efcff */
[----:B------:R-:W-:-:S02]  /*36c0*/  LOP3.LUT R65, R11, 0x7ff00000, RZ, 0xc0, !PT ;  /* 0x7ff000000b417812 */ /* 0x000fc400078ec0ff */
[----:B------:R-:W-:Y:S01]  /*36d0*/  MOV R64, R5 ;  /* 0x0000000500407202 */ /* 0x000fe20000000f00 */
[----:B------:R-:W-:Y:S01]  /*36e0*/  @!P2 IMAD.MOV.U32 R66, RZ, RZ, RZ ;  /* 0x000000ffff42a224 */ /* 0x000fe200078e00ff */
[----:B------:R-:W-:Y:S01]  /*36f0*/  @!P2 LOP3.LUT R60, R11, 0x7ff00000, RZ, 0xc0, !PT ;  /* 0x7ff000000b3ca812 */ /* 0x000fe200078ec0ff */
[----:B------:R-:W-:Y:S01]  /*3700*/  @!P0 DMUL R8, R10, 8.98846567431157953865e+307 ;  /* 0x7fe000000a088828 */ /* 0x000fe20000000000 */
[C---:B------:R-:W-:Y:S02]  /*3710*/  ISETP.GE.U32.AND P1, PT, R5.reuse, R65, PT ;  /* 0x000000410500720c */ /* 0x040fe40003f26070 */
[----:B------:R-:W-:-:S03]  /*3720*/  @!P2 ISETP.GE.U32.AND P3, PT, R5, R60, PT ;  /* 0x0000003c0500a20c */ /* 0x000fc60003f66070 */
[----:B------:R-:W0:Y:S01]  /*3730*/  MUFU.RCP64H R63, R9 ;  /* 0x00000009003f7308 */ /* 0x000e220000001800 */
[----:B------:R-:W-:-:S03]  /*3740*/  @!P2 SEL R61, R7, 0x63400000, !P3 ;  /* 0x63400000073da807 */ /* 0x000fc60005800000 */
[----:B------:R-:W-:Y:S02]  /*3750*/  @!P0 LOP3.LUT R65, R9, 0x7ff00000, RZ, 0xc0, !PT ;  /* 0x7ff0000009418812 */ /* 0x000fe400078ec0ff */
[--C-:B------:R-:W-:Y:S02]  /*3760*/  @!P2 LOP3.LUT R60, R61, 0x80000000, R13.reuse, 0xf8, !PT ;  /* 0x800000003d3ca812 */ /* 0x100fe400078ef80d */
[----:B------:R-:W-:Y:S02]  /*3770*/  SEL R61, R7, 0x63400000, !P1 ;  /* 0x63400000073d7807 */ /* 0x000fe40004800000 */
[----:B------:R-:W-:Y:S01]  /*3780*/  @!P2 LOP3.LUT R67, R60, 0x100000, RZ, 0xfc, !PT ;  /* 0x001000003c43a812 */ /* 0x000fe200078efcff */
[----:B------:R-:W-:Y:S01]  /*3790*/  IMAD.MOV.U32 R60, RZ, RZ, R12 ;  /* 0x000000ffff3c7224 */ /* 0x000fe200078e000c */
[----:B------:R-:W-:-:S06]  /*37a0*/  LOP3.LUT R61, R61, 0x800fffff, R13, 0xf8, !PT ;  /* 0x800fffff3d3d7812 */ /* 0x000fcc00078ef80d */
[----:B------:R-:W-:Y:S02]  /*37b0*/  @!P2 DFMA R60, R60, 2, -R66 ;  /* 0x400000003c3ca82b */ /* 0x000fe40000000842 */
[----:B0-----:R-:W-:-:S08]  /*37c0*/  DFMA R66, R62, -R8, 1 ;  /* 0x3ff000003e42742b */ /* 0x001fd00000000808 */
[----:B------:R-:W-:Y:S01]  /*37d0*/  DFMA R66, R66, R66, R66 ;  /* 0x000000424242722b */ /* 0x000fe20000000042 */
[----:B------:R-:W-:-:S07]  /*37e0*/  @!P2 LOP3.LUT R64, R61, 0x7ff00000, RZ, 0xc0, !PT ;  /* 0x7ff000003d40a812 */ /* 0x000fce00078ec0ff */
[----:B------:R-:W-:-:S08]  /*37f0*/  DFMA R62, R62, R66, R62 ;  /* 0x000000423e3e722b */ /* 0x000fd0000000003e */
[----:B------:R-:W-:-:S08]  /*3800*/  DFMA R68, R62, -R8, 1 ;  /* 0x3ff000003e44742b */ /* 0x000fd00000000808 */
[----:B------:R-:W-:-:S08]  /*3810*/  DFMA R68, R62, R68, R62 ;  /* 0x000000443e44722b */ /* 0x000fd0000000003e */
[----:B------:R-:W-:-:S08]  /*3820*/  DMUL R66, R68, R60 ;  /* 0x0000003c44427228 */ /* 0x000fd00000000000 */
[----:B------:R-:W-:-:S08]  /*3830*/  DFMA R62, R66, -R8, R60 ;  /* 0x80000008423e722b */ /* 0x000fd0000000003c */
[----:B------:R-:W-:Y:S01]  /*3840*/  DFMA R62, R68, R62, R66 ;  /* 0x0000003e443e722b */ /* 0x000fe20000000042 */
[----:B------:R-:W-:-:S05]  /*3850*/  VIADD R66, R64, 0xffffffff ;  /* 0xffffffff40427836 */ /* 0x000fca0000000000 */
[----:B------:R-:W-:Y:S01]  /*3860*/  ISETP.GT.U32.AND P0, PT, R66, 0x7feffffe, PT ;  /* 0x7feffffe4200780c */ /* 0x000fe20003f04070 */
[----:B------:R-:W-:-:S05]  /*3870*/  VIADD R66, R65, 0xffffffff ;  /* 0xffffffff41427836 */ /* 0x000fca0000000000 */
[----:B------:R-:W-:-:S13]  /*3880*/  ISETP.GT.U32.OR P0, PT, R66, 0x7feffffe, P0 ;  /* 0x7feffffe4200780c */ /* 0x000fda0000704470 */
[----:B------:R-:W-:Y:S05]  /*3890*/  @P0 BRA `(.L_x_122) ;  /* 0x00000000006c0947 */ /* 0x000fea0003800000 */
[----:B------:R-:W-:-:S04]  /*38a0*/  LOP3.LUT R12, R11, 0x7ff00000, RZ, 0xc0, !PT ;  /* 0x7ff000000b0c7812 */ /* 0x000fc800078ec0ff */
[CC--:B------:R-:W-:Y:S02]  /*38b0*/  ISETP.GE.U32.AND P0, PT, R5.reuse, R12.reuse, PT ;  /* 0x0000000c0500720c */ /* 0x0c0fe40003f06070 */
[----:B------:R-:W-:Y:S02]  /*38c0*/  VIADDMNMX R5, R5, -R12, 0xb9600000, !PT ;  /* 0xb960000005057446 */ /* 0x000fe4000780090c */
[----:B------:R-:W-:Y:S02]  /*38d0*/  SEL R12, R7, 0x63400000, !P0 ;  /* 0x63400000070c7807 */ /* 0x000fe40004000000 */
[----:B------:R-:W-:-:S05]  /*38e0*/  VIMNMX R5, PT, PT, R5, 0x46a00000, PT ;  /* 0x46a0000005057848 */ /* 0x000fca0003fe0100 */
[----:B------:R-:W-:Y:S02]  /*38f0*/  IMAD.IADD R5, R5, 0x1, -R12 ;  /* 0x0000000105057824 */ /* 0x000fe400078e0a0c */
[----:B------:R-:W-:Y:S02]  /*3900*/  IMAD.MOV.U32 R12, RZ, RZ, RZ ;  /* 0x000000ffff0c7224 */ /* 0x000fe400078e00ff */
        /* <DEDUP_REMOVED lines=10> */
[----:B------:R-:W-:Y:S01]  /*39b0*/  IMAD.MOV R9, RZ, RZ, -R5 ;  /* 0x000000ffff097224 */ /* 0x000fe200078e0a05 */
[----:B------:R-:W-:Y:S01]  /*39c0*/  IADD3 R5, PT, PT, -R5, -0x43300000, RZ ;  /* 0xbcd0000005057810 */ /* 0x000fe20007ffe1ff */
[----:B------:R-:W-:-:S06]  /*39d0*/  IMAD.MOV.U32 R8, RZ, RZ, RZ ;  /* 0x000000ffff087224 */ /* 0x000fcc00078e00ff */
[----:B------:R-:W-:Y:S02]  /*39e0*/  DFMA R8, R66, -R8, R62 ;  /* 0x800000084208722b */ /* 0x000fe4000000003e */
[----:B------:R-:W-:-:S08]  /*39f0*/  DMUL.RP R62, R62, R12 ;  /* 0x0000000c3e3e7228 */ /* 0x000fd00000008000 */
[----:B------:R-:W-:Y:S02]  /*3a00*/  FSETP.NEU.AND P0, PT, |R9|, R5, PT ;  /* 0x000000050900720b */ /* 0x000fe40003f0d200 */
[----:B------:R-:W-:Y:S02]  /*3a10*/  LOP3.LUT R5, R63, R10, RZ, 0x3c, !PT ;  /* 0x0000000a3f057212 */ /* 0x000fe400078e3cff */
[----:B------:R-:W-:Y:S02]  /*3a20*/  FSEL R66, R62, R66, !P0 ;  /* 0x000000423e427208 */ /* 0x000fe40004000000 */
[----:B------:R-:W-:Y:S01]  /*3a30*/  FSEL R67, R5, R67, !P0 ;  /* 0x0000004305437208 */ /* 0x000fe20004000000 */
[----:B------:R-:W-:Y:S06]  /*3a40*/  BRA `(.L_x_123) ;  /* 0x0000000000547947 */ /* 0x000fec0003800000 */
.L_x_122:
[----:B------:R-:W-:-:S14]  /*3a50*/  DSETP.NAN.AND P0, PT, R12, R12, PT ;  /* 0x0000000c0c00722a */ /* 0x000fdc0003f08000 */
[----:B------:R-:W-:Y:S05]  /*3a60*/  @P0 BRA `(.L_x_124) ;  /* 0x0000000000440947 */ /* 0x000fea0003800000 */
[----:B------:R-:W-:-:S14]  /*3a70*/  DSETP.NAN.AND P0, PT, R10, R10, PT ;  /* 0x0000000a0a00722a */ /* 0x000fdc0003f08000 */
[----:B------:R-:W-:Y:S05]  /*3a80*/  @P0 BRA `(.L_x_125) ;  /* 0x0000000000300947 */ /* 0x000fea0003800000 */
[----:B------:R-:W-:Y:S01]  /*3a90*/  ISETP.NE.AND P0, PT, R64, R65, PT ;  /* 0x000000414000720c */ /* 0x000fe20003f05270 */
[----:B------:R-:W-:Y:S01]  /*3aa0*/  IMAD.MOV.U32 R67, RZ, RZ, -0x80000 ;  /* 0xfff80000ff437424 */ /* 0x000fe200078e00ff */
[----:B------:R-:W-:-:S11]  /*3ab0*/  MOV R66, 0x0 ;  /* 0x0000000000427802 */ /* 0x000fd60000000f00 */
        /* <DEDUP_REMOVED lines=9> */
.L_x_125:
[----:B------:R-:W-:Y:S01]  /*3b50*/  LOP3.LUT R67, R11, 0x80000, RZ, 0xfc, !PT ;  /* 0x000800000b437812 */ /* 0x000fe200078efcff */
[----:B------:R-:W-:Y:S01]  /*3b60*/  IMAD.MOV.U32 R66, RZ, RZ, R10 ;  /* 0x000000ffff427224 */ /* 0x000fe200078e000a */
[----:B------:R-:W-:Y:S06]  /*3b70*/  BRA `(.L_x_123) ;  /* 0x0000000000087947 */ /* 0x000fec0003800000 */
.L_x_124:
[----:B------:R-:W-:Y:S01]  /*3b80*/  LOP3.LUT R67, R13, 0x80000, RZ, 0xfc, !PT ;  /* 0x000800000d437812 */ /* 0x000fe200078efcff */
[----:B------:R-:W-:-:S07]  /*3b90*/  IMAD.MOV.U32 R66, RZ, RZ, R12 ;  /* 0x000000ffff427224 */ /* 0x000fce00078e000c */
.L_x_123:
[----:B------:R-:W-:Y:S05]  /*3ba0*/  BSYNC.RECONVERGENT B2 ;  /* 0x0000000000027941 */ /* 0x000fea0003800200 */
.L_x_121:
[----:B------:R-:W-:-:S04]  /*3bb0*/  IMAD.MOV.U32 R7, RZ, RZ, 0x0 ;  /* 0x00000000ff077424 */ /* 0x000fc800078e00ff */
[----:B------:R-:W-:Y:S05]  /*3bc0*/  RET.REL.NODEC R6 `(_Z37compute_fluxes_central_structure_CUDAidddddiPdPlS0_S_S_S_S_S0_S_S_S_S_S_S_S_S_S_S_S_) ;  /* 0xffffffc4060c7950 */ /* 0x000fea0003c3ffff */
        .weak           $__internal_5_$__cuda_sm20_dsqrt_rn_f64_mediumpath_v1
        .type           $__internal_5_$__cuda_sm20_dsqrt_rn_f64_mediumpath_v1,@function
        .size           $__internal_5_$__cuda_sm20_dsqrt_rn_f64_mediumpath_v1,(.L_x_136 - $__internal_5_$__cuda_sm20_dsqrt_rn_f64_mediumpath_v1)
$__internal_5_$__cuda_sm20_dsqrt_rn_f64_mediumpath_v1:
[----:B------:R-:W-:Y:S01]  /*3bd0*/  ISETP.GE.U32.AND P0, PT, R66, -0x3400000, PT ;  /* 0xfcc000004200780c */ /* 0x000fe20003f06070 */
[----:B------:R-:W-:-:S12]  /*3be0*/  BSSY.RECONVERGENT B3, `(.L_x_126) ;  /* 0x0000023000037945 */ /* 0x000fd80003800200 */
        /* <DEDUP_REMOVED lines=9> */
.L_x_127:
[----:B------:R-:W-:-:S14]  /*3c80*/  DSETP.NE.AND P0, PT, R8, RZ, PT ;  /* 0x000000ff0800722a */ /* 0x000fdc0003f05000 */
[----:B------:R-:W-:Y:S05]  /*3c90*/  @!P0 BRA `(.L_x_129) ;  /* 0x0000000000588947 */ /* 0x000fea0003800000 */
[----:B------:R-:W-:-:S13]  /*3ca0*/  ISETP.GE.AND P0, PT, R9, RZ, PT ;  /* 0x000000ff0900720c */ /* 0x000fda0003f06270 */
[----:B------:R-:W-:Y:S01]  /*3cb0*/  @!P0 MOV R6, 0x0 ;  /* 0x0000000000068802 */ /* 0x000fe20000000f00 */
[----:B------:R-:W-:Y:S01]  /*3cc0*/  @!P0 IMAD.MOV.U32 R7, RZ, RZ, -0x80000 ;  /* 0xfff80000ff078424 */ /* 0x000fe200078e00ff */
        /* <DEDUP_REMOVED lines=19> */
.L_x_129:
[----:B------:R-:W-:-:S11]  /*3e00*/  DADD R6, R8, R8 ;  /* 0x0000000008067229 */ /* 0x000fd60000000008 */
.L_x_128:
[----:B------:R-:W-:Y:S05]  /*3e10*/  BSYNC.RECONVERGENT B3 ;  /* 0x0000000000037941 */ /* 0x000fea0003800200 */
.L_x_126:
[----:B------:R-:W-:-:S04]  /*3e20*/  IMAD.MOV.U32 R61, RZ, RZ, 0x0 ;  /* 0x00000000ff3d7424 */ /* 0x000fc800078e00ff */
[----:B------:R-:W-:Y:S05]  /*3e30*/  RET.REL.NODEC R60 `(_Z37compute_fluxes_central_structure_CUDAidddddiPdPlS0_S_S_S_S_S0_S_S_S_S_S_S_S_S_S_S_S_) ;  /* 0xffffffc03c707950 */ /* 0x000fea0003c3ffff */
.L_x_130:
        /* <DEDUP_REMOVED lines=12> */
.L_x_136:


//--------------------- .nv.shared._Z44compute_fluxes_central_structure_cuda_singleidddddiPdPlS0_S_S_S_S_S0_S_S_S_S_S_S_S_S_S_S_S_ --------------------------
	.section	.nv.shared._Z44compute_fluxes_central_structure_cuda_singleidddddiPdPlS0_S_S_S_S_S0_S_S_S_S_S_S_S_S_S_S_S_,"aw",@nobits
	.sectionflags	@""
	.align	8
.nv.shared._Z44compute_fluxes_central_structure_cuda_singleidddddiPdPlS0_S_S_S_S_S0_S_S_S_S_S_S_S_S_S_S_S_:
	.zero		3328


//--------------------- .nv.shared.reserved.0     --------------------------
	.section	.nv.shared.reserved.0,"aw",@nobits
	.weak		__nv_reservedSMEM_offset_0_alias
	.size		__nv_reservedSMEM_offset_0_alias, 0, 64
	.other		__nv_reservedSMEM_offset_0_alias,@"STO_CUDA_RESERVED_SHARED STV_DEFAULT"
__nv_reservedSMEM_offset_0_alias:
	.zero		0
	.zero		64


//--------------------- .nv.shared._Z37compute_fluxes_central_structure_CUDAidddddiPdPlS0_S_S_S_S_S0_S_S_S_S_S_S_S_S_S_S_S_ --------------------------
	.section	.nv.shared._Z37compute_fluxes_central_structure_CUDAidddddiPdPlS0_S_S_S_S_S0_S_S_S_S_S_S_S_S_S_S_S_,"aw",@nobits
	.sectionflags	@""
	.align	8
.nv.shared._Z37compute_fluxes_central_structure_CUDAidddddiPdPlS0_S_S_S_S_S0_S_S_S_S_S_S_S_S_S_S_S_:
	.zero		19456


//--------------------- .nv.constant0._Z44compute_fluxes_central_structure_cuda_singleidddddiPdPlS0_S_S_S_S_S0_S_S_S_S_S_S_S_S_S_S_S_ --------------------------
	.section	.nv.constant0._Z44compute_fluxes_central_structure_cuda_singleidddddiPdPlS0_S_S_S_S_S0_S_S_S_S_S_S_S_S_S_S_S_,"a",@progbits
	.sectionflags	@""
	.align	4
.nv.constant0._Z44compute_fluxes_central_structure_cuda_singleidddddiPdPlS0_S_S_S_S_S0_S_S_S_S_S_S_S_S_S_S_S_:
	.zero		1104


//--------------------- .nv.constant0._Z37compute_fluxes_central_structure_CUDAidddddiPdPlS0_S_S_S_S_S0_S_S_S_S_S_S_S_S_S_S_S_ --------------------------
	.section	.nv.constant0._Z37compute_fluxes_central_structure_CUDAidddddiPdPlS0_S_S_S_S_S0_S_S_S_S_S_S_S_S_S_S_S_,"a",@progbits
	.sectionflags	@""
	.align	4
.nv.constant0._Z37compute_fluxes_central_structure_CUDAidddddiPdPlS0_S_S_S_S_S0_S_S_S_S_S_S_S_S_S_S_S_:
	.zero		1104


//--------------------- SYMBOLS --------------------------

	.type		.nv.reservedSmem.offset0,@object
	.size		.nv.reservedSmem.offset0,0x4
	.type		.nv.reservedSmem.cap,@object
	.size		.nv.reservedSmem.cap,0x4
